	.target	sm_90a

	.elftype	@"ET_EXEC"


//--------------------- .note.nv.tkinfo           --------------------------
	.section	.note.nv.tkinfo,"",@"SHT_NOTE"
	.sectionflags	@"SHF_NOTE_NV_TKINFO"
	.tkinfo
        /*0018*/ 	.word	0x00000002
        /*0030*/ 	.string	""
        /*0030*/ 	.string	"ptxas"
        /*0030*/ 	.string	"Cuda compilation tools, release 13.0, V13.0.88"
        /*0030*/ 	.string	"Build cuda_13.0.r13.0/compiler.36424714_0"
        /*0030*/ 	.string	"-arch sm_90a -m 64 "



//--------------------- .note.nv.cuinfo           --------------------------
	.section	.note.nv.cuinfo,"",@"SHT_NOTE"
	.sectionflags	@"SHF_NOTE_NV_CUINFO"
        /*0018*/ 	.short	0x0002
        /*001a*/ 	.short	0x005a
        /*001c*/ 	.short	0x0082
	.zero		2


//--------------------- .nv.info                  --------------------------
	.section	.nv.info,"",@"SHT_CUDA_INFO"
	.align	4


	//----- nvinfo : EIATTR_REGCOUNT
	.align		4
        /*0000*/ 	.byte	0x04, 0x2f
        /*0002*/ 	.short	(.L_12 - .L_11)
	.align		4
.L_11:
        /*0004*/ 	.word	index@(_ZN7cutlass13device_kernelINS_4gemm6kernel13GemmUniversalIN4cute5tupleIJiiiiEEENS1_10collective13CollectiveMmaINS1_37MainloopSm90TmaGmmaWarpSpecializedFP8ILi4ENS5_IJNS4_1CILi1EEESB_SB_EEENS1_32KernelTmaWarpSpecializedPingpongEEENS5_IJNSA_ILi64EEESF_NSA_ILi32EEEEEENS_12float_e5m2_tENS5_IJlSB_lEEESI_SJ_NS4_8TiledMMAINS4_8MMA_AtomIJNS4_4SM904GMMA30MMA_64x64x32_F32E5M2E5M2_SS_TNILNSN_7ScaleInE1ELSP_1EEEEEENS4_6LayoutISC_NS5_IJNSA_ILi0EEEST_ST_EEEEENS5_IJNS4_10UnderscoreESW_SW_EEEEENS4_13SM90_TMA_LOADENS4_14ComposedLayoutINS4_7SwizzleILi1ELi4ELi3EEENS4_18smem_ptr_flag_bitsILi8EEENSS_INS5_IJNSA_ILi8EEESG_EEENS5_IJSG_SB_EEEEEEEvNS4_8identityESZ_S19_vS1A_EENS_8epilogue10collective6detail29Sm90TmaWarpSpecializedAdapterINS1D_15DefaultEpilogueISI_SJ_SJ_NS1C_6thread17LinearCombinationISI_Li1EffLNS1H_9ScaleType4KindE0ELNS_15FloatRoundStyleE2ESI_EENS1_15EpilogueDefaultEEEEEvvEEEEvNT_6ParamsE)
        /*0008*/ 	.word	0x000000a8


	//----- nvinfo : EIATTR_FRAME_SIZE
	.align		4
.L_12:
        /*000c*/ 	.byte	0x04, 0x11
        /*000e*/ 	.short	(.L_14 - .L_13)
	.align		4
.L_13:
        /*0010*/ 	.word	index@(_ZN7cutlass13device_kernelINS_4gemm6kernel13GemmUniversalIN4cute5tupleIJiiiiEEENS1_10collective13CollectiveMmaINS1_37MainloopSm90TmaGmmaWarpSpecializedFP8ILi4ENS5_IJNS4_1CILi1EEESB_SB_EEENS1_32KernelTmaWarpSpecializedPingpongEEENS5_IJNSA_ILi64EEESF_NSA_ILi32EEEEEENS_12float_e5m2_tENS5_IJlSB_lEEESI_SJ_NS4_8TiledMMAINS4_8MMA_AtomIJNS4_4SM904GMMA30MMA_64x64x32_F32E5M2E5M2_SS_TNILNSN_7ScaleInE1ELSP_1EEEEEENS4_6LayoutISC_NS5_IJNSA_ILi0EEEST_ST_EEEEENS5_IJNS4_10UnderscoreESW_SW_EEEEENS4_13SM90_TMA_LOADENS4_14ComposedLayoutINS4_7SwizzleILi1ELi4ELi3EEENS4_18smem_ptr_flag_bitsILi8EEENSS_INS5_IJNSA_ILi8EEESG_EEENS5_IJSG_SB_EEEEEEEvNS4_8identityESZ_S19_vS1A_EENS_8epilogue10collective6detail29Sm90TmaWarpSpecializedAdapterINS1D_15DefaultEpilogueISI_SJ_SJ_NS1C_6thread17LinearCombinationISI_Li1EffLNS1H_9ScaleType4KindE0ELNS_15FloatRoundStyleE2ESI_EENS1_15EpilogueDefaultEEEEEvvEEEEvNT_6ParamsE)
        /*0014*/ 	.word	0x00000000


	//----- nvinfo : EIATTR_MIN_STACK_SIZE
	.align		4
.L_14:
        /*0018*/ 	.byte	0x04, 0x12
        /*001a*/ 	.short	(.L_16 - .L_15)
	.align		4
.L_15:
        /*001c*/ 	.word	index@(_ZN7cutlass13device_kernelINS_4gemm6kernel13GemmUniversalIN4cute5tupleIJiiiiEEENS1_10collective13CollectiveMmaINS1_37MainloopSm90TmaGmmaWarpSpecializedFP8ILi4ENS5_IJNS4_1CILi1EEESB_SB_EEENS1_32KernelTmaWarpSpecializedPingpongEEENS5_IJNSA_ILi64EEESF_NSA_ILi32EEEEEENS_12float_e5m2_tENS5_IJlSB_lEEESI_SJ_NS4_8TiledMMAINS4_8MMA_AtomIJNS4_4SM904GMMA30MMA_64x64x32_F32E5M2E5M2_SS_TNILNSN_7ScaleInE1ELSP_1EEEEEENS4_6LayoutISC_NS5_IJNSA_ILi0EEEST_ST_EEEEENS5_IJNS4_10UnderscoreESW_SW_EEEEENS4_13SM90_TMA_LOADENS4_14ComposedLayoutINS4_7SwizzleILi1ELi4ELi3EEENS4_18smem_ptr_flag_bitsILi8EEENSS_INS5_IJNSA_ILi8EEESG_EEENS5_IJSG_SB_EEEEEEEvNS4_8identityESZ_S19_vS1A_EENS_8epilogue10collective6detail29Sm90TmaWarpSpecializedAdapterINS1D_15DefaultEpilogueISI_SJ_SJ_NS1C_6thread17LinearCombinationISI_Li1EffLNS1H_9ScaleType4KindE0ELNS_15FloatRoundStyleE2ESI_EENS1_15EpilogueDefaultEEEEEvvEEEEvNT_6ParamsE)
        /*0020*/ 	.word	0x00000000
.L_16:


//--------------------- .nv.compat                --------------------------
	.section	.nv.compat,"",@"SHT_CUDA_COMPAT_INFO"
	.align	4
        /*0000*/ 	.byte	0x02, 0x09, 0x01, 0x00, 0x02, 0x02, 0x04, 0x00, 0x02, 0x05, 0x05, 0x00, 0x03, 0x07, 0x01, 0x01
        /*0010*/ 	.byte	0x02, 0x03, 0x01, 0x00, 0x02, 0x06, 0x01, 0x00, 0x04, 0x0b, 0x08, 0x00, 0x00, 0x00, 0x00, 0x00
        /*0020*/ 	.byte	0x00, 0x00, 0x00, 0x00


//--------------------- .nv.info._ZN7cutlass13device_kernelINS_4gemm6kernel13GemmUniversalIN4cute5tupleIJiiiiEEENS1_10collective13CollectiveMmaINS1_37MainloopSm90TmaGmmaWarpSpecializedFP8ILi4ENS5_IJNS4_1CILi1EEESB_SB_EEENS1_32KernelTmaWarpSpecializedPingpongEEENS5_IJNSA_ILi64EEESF_NSA_ILi32EEEEEENS_12float_e5m2_tENS5_IJlSB_lEEESI_SJ_NS4_8TiledMMAINS4_8MMA_AtomIJNS4_4SM904GMMA30MMA_64x64x32_F32E5M2E5M2_SS_TNILNSN_7ScaleInE1ELSP_1EEEEEENS4_6LayoutISC_NS5_IJNSA_ILi0EEEST_ST_EEEEENS5_IJNS4_10UnderscoreESW_SW_EEEEENS4_13SM90_TMA_LOADENS4_14ComposedLayoutINS4_7SwizzleILi1ELi4ELi3EEENS4_18smem_ptr_flag_bitsILi8EEENSS_INS5_IJNSA_ILi8EEESG_EEENS5_IJSG_SB_EEEEEEEvNS4_8identityESZ_S19_vS1A_EENS_8epilogue10collective6detail29Sm90TmaWarpSpecializedAdapterINS1D_15DefaultEpilogueISI_SJ_SJ_NS1C_6thread17LinearCombinationISI_Li1EffLNS1H_9ScaleType4KindE0ELNS_15FloatRoundStyleE2ESI_EENS1_15EpilogueDefaultEEEEEvvEEEEvNT_6ParamsE --------------------------
	.section	.nv.info._ZN7cutlass13device_kernelINS_4gemm6kernel13GemmUniversalIN4cute5tupleIJiiiiEEENS1_10collective13CollectiveMmaINS1_37MainloopSm90TmaGmmaWarpSpecializedFP8ILi4ENS5_IJNS4_1CILi1EEESB_SB_EEENS1_32KernelTmaWarpSpecializedPingpongEEENS5_IJNSA_ILi64EEESF_NSA_ILi32EEEEEENS_12float_e5m2_tENS5_IJlSB_lEEESI_SJ_NS4_8TiledMMAINS4_8MMA_AtomIJNS4_4SM904GMMA30MMA_64x64x32_F32E5M2E5M2_SS_TNILNSN_7ScaleInE1ELSP_1EEEEEENS4_6LayoutISC_NS5_IJNSA_ILi0EEEST_ST_EEEEENS5_IJNS4_10UnderscoreESW_SW_EEEEENS4_13SM90_TMA_LOADENS4_14ComposedLayoutINS4_7SwizzleILi1ELi4ELi3EEENS4_18smem_ptr_flag_bitsILi8EEENSS_INS5_IJNSA_ILi8EEESG_EEENS5_IJSG_SB_EEEEEEEvNS4_8identityESZ_S19_vS1A_EENS_8epilogue10collective6detail29Sm90TmaWarpSpecializedAdapterINS1D_15DefaultEpilogueISI_SJ_SJ_NS1C_6thread17LinearCombinationISI_Li1EffLNS1H_9ScaleType4KindE0ELNS_15FloatRoundStyleE2ESI_EENS1_15EpilogueDefaultEEEEEvvEEEEvNT_6ParamsE,"",@"SHT_CUDA_INFO"
	.sectionflags	@""
	.align	4


	//----- nvinfo : EIATTR_CUDA_API_VERSION
	.align		4
        /*0000*/ 	.byte	0x04, 0x37
        /*0002*/ 	.short	(.L_18 - .L_17)
.L_17:
        /*0004*/ 	.word	0x00000082


	//----- nvinfo : EIATTR_KPARAM_INFO
	.align		4
.L_18:
        /*0008*/ 	.byte	0x04, 0x17
        /*000a*/ 	.short	(.L_20 - .L_19)
.L_19:
        /*000c*/ 	.word	0x00000000
        /*0010*/ 	.short	0x0000
        /*0012*/ 	.short	0x0070
        /*0014*/ 	.byte	0x00, 0xf0, 0x01, 0x10


	//----- nvinfo : EIATTR_SPARSE_MMA_MASK
	.align		4
.L_20:
        /*0018*/ 	.byte	0x03, 0x50
        /*001a*/ 	.short	0x0000


	//----- nvinfo : EIATTR_MAXREG_COUNT
	.align		4
        /*001c*/ 	.byte	0x03, 0x1b
        /*001e*/ 	.short	0x00a8


	//----- nvinfo : EIATTR_NUM_BARRIERS
	.align		4
        /*0020*/ 	.byte	0x02, 0x4c
        /*0022*/ 	.byte	0x01
	.zero		1


	//----- nvinfo : EIATTR_MERCURY_ISA_VERSION
	.align		4
        /*0024*/ 	.byte	0x03, 0x5f
        /*0026*/ 	.short	0x0101


	//----- nvinfo : EIATTR_INT_WARP_WIDE_INSTR_OFFSETS
	.align		4
        /*0028*/ 	.byte	0x04, 0x31
        /*002a*/ 	.short	(.L_22 - .L_21)


	//   ....[0]....
.L_21:
        /*002c*/ 	.word	0x00000470


	//   ....[1]....
        /*0030*/ 	.word	0x00000490


	//   ....[2]....
        /*0034*/ 	.word	0x00000510


	//   ....[3]....
        /*0038*/ 	.word	0x00000520


	//   ....[4]....
        /*003c*/ 	.word	0x00000530


	//   ....[5]....
        /*0040*/ 	.word	0x00000550


	//   ....[6]....
        /*0044*/ 	.word	0x000005b0


	//   ....[7]....
        /*0048*/ 	.word	0x000005d0


	//----- nvinfo : EIATTR_COOP_GROUP_MASK_REGIDS
	.align		4
.L_22:
        /*004c*/ 	.byte	0x04, 0x29
        /*004e*/ 	.short	(.L_24 - .L_23)


	//   ....[0]....
.L_23:
        /*0050*/ 	.word	0xffffffff


	//   ....[1]....
        /*0054*/ 	.word	0xffffffff


	//   ....[2]....
        /*0058*/ 	.word	0xffffffff


	//   ....[3]....
        /*005c*/ 	.word	0xffffffff


	//   ....[4]....
        /*0060*/ 	.word	0xffffffff


	//   ....[5]....
        /*0064*/ 	.word	0xffffffff


	//----- nvinfo : EIATTR_COOP_GROUP_INSTR_OFFSETS
	.align		4
.L_24:
        /*0068*/ 	.byte	0x04, 0x28
        /*006a*/ 	.short	(.L_26 - .L_25)


	//   ....[0]....
.L_25:
        /*006c*/ 	.word	0x00000050


	//   ....[1]....
        /*0070*/ 	.word	0x00000080


	//   ....[2]....
        /*0074*/ 	.word	0x00000180


	//   ....[3]....
        /*0078*/ 	.word	0x00000390


	//   ....[4]....
        /*007c*/ 	.word	0x000003d0


	//   ....[5]....
        /*0080*/ 	.word	0x00000410


	//----- nvinfo : EIATTR_REG_RECONFIG
	.align		4
.L_26:
        /*0084*/ 	.byte	0x01, 0x54
	.zero		2


	//----- nvinfo : EIATTR_MBARRIER_INSTR_OFFSETS
	.align		4
        /*0088*/ 	.byte	0x04, 0x39
        /*008a*/ 	.short	(.L_28 - .L_27)


	//   ....[0]....
.L_27:
        /*008c*/ 	.word	0x00000300
        /*0090*/ 	.word	0x000000ff
        /*0094*/ 	.word	0x00000000
        /*0098*/ 	.short	0x0100
        /*009a*/ 	.byte	0x09
	.zero		1


	//   ....[1]....
        /*009c*/ 	.word	0x00000310
        /*00a0*/ 	.word	0x000000ff
        /*00a4*/ 	.word	0x00000020
        /*00a8*/ 	.short	0x0100
        /*00aa*/ 	.byte	0x09
	.zero		1


	//   ....[2]....
        /*00ac*/ 	.word	0x00000320
        /*00b0*/ 	.word	0x000000ff
        /*00b4*/ 	.word	0x00000008
        /*00b8*/ 	.short	0x0100
        /*00ba*/ 	.byte	0x09
	.zero		1


	//   ....[3]....
        /*00bc*/ 	.word	0x00000330
        /*00c0*/ 	.word	0x000000ff
        /*00c4*/ 	.word	0x00000028
        /*00c8*/ 	.short	0x0100
        /*00ca*/ 	.byte	0x09
	.zero		1


	//   ....[4]....
        /*00cc*/ 	.word	0x00000340
        /*00d0*/ 	.word	0x000000ff
        /*00d4*/ 	.word	0x00000010
        /*00d8*/ 	.short	0x0100
        /*00da*/ 	.byte	0x09
	.zero		1


	//   ....[5]....
        /*00dc*/ 	.word	0x00000350
        /*00e0*/ 	.word	0x000000ff
        /*00e4*/ 	.word	0x00000030
        /*00e8*/ 	.short	0x0100
        /*00ea*/ 	.byte	0x09
	.zero		1


	//   ....[6]....
        /*00ec*/ 	.word	0x00000360
        /*00f0*/ 	.word	0x000000ff
        /*00f4*/ 	.word	0x00000018
        /*00f8*/ 	.short	0x0100
        /*00fa*/ 	.byte	0x09
	.zero		1


	//   ....[7]....
        /*00fc*/ 	.word	0x00000370
        /*0100*/ 	.word	0x000000ff
        /*0104*/ 	.word	0x00000038
        /*0108*/ 	.short	0x0100
        /*010a*/ 	.byte	0x09
	.zero		1


	//   ....[8]....
        /*010c*/ 	.word	0x000005f0
        /*0110*/ 	.word	0x000000ff
        /*0114*/ 	.word	0x00000070
        /*0118*/ 	.short	0x0100
        /*011a*/ 	.byte	0x09
	.zero		1


	//   ....[9]....
        /*011c*/ 	.word	0x00000600
        /*0120*/ 	.word	0x000000ff
        /*0124*/ 	.word	0x00000078
        /*0128*/ 	.short	0x0100
        /*012a*/ 	.byte	0x09
	.zero		1


	//   ....[10]....
        /*012c*/ 	.word	0x00000640
        /*0130*/ 	.word	0x000000ff
        /*0134*/ 	.word	0x00000050
        /*0138*/ 	.short	0x0100
        /*013a*/ 	.byte	0x0a
	.zero		1


	//   ....[11]....
        /*013c*/ 	.word	0x00000660
        /*0140*/ 	.word	0x000000ff
        /*0144*/ 	.word	0x00000058
        /*0148*/ 	.short	0x0100
        /*014a*/ 	.byte	0x0a
	.zero		1


	//   ....[12]....
        /*014c*/ 	.word	0x00000670
        /*0150*/ 	.word	0x000000ff
        /*0154*/ 	.word	0x00000060
        /*0158*/ 	.short	0x0100
        /*015a*/ 	.byte	0x0a
	.zero		1


	//   ....[13]....
        /*015c*/ 	.word	0x00000680
        /*0160*/ 	.word	0x000000ff
        /*0164*/ 	.word	0x00000068
        /*0168*/ 	.short	0x0100
        /*016a*/ 	.byte	0x0a
	.zero		1


	//   ....[14]....
        /*016c*/ 	.word	0x000015a0
        /*0170*/ 	.word	0x0000000f
        /*0174*/ 	.word	0xfffffff8
        /*0178*/ 	.short	0x010a
        /*017a*/ 	.byte	0x3f
	.zero		1


	//   ....[15]....
        /*017c*/ 	.word	0x00001880
        /*0180*/ 	.word	0x000000ff
        /*0184*/ 	.word	0x00000000
        /*0188*/ 	.short	0x010a
        /*018a*/ 	.byte	0x04
	.zero		1


	//   ....[16]....
        /*018c*/ 	.word	0x000018c0
        /*0190*/ 	.word	0x000000ff
        /*0194*/ 	.word	0x00000000
        /*0198*/ 	.short	0x010a
        /*019a*/ 	.byte	0x04
	.zero		1


	//   ....[17]....
        /*019c*/ 	.word	0x00001df0
        /*01a0*/ 	.word	0x000000ff
        /*01a4*/ 	.word	0x00000000
        /*01a8*/ 	.short	0x010a
        /*01aa*/ 	.byte	0x08
	.zero		1


	//   ....[18]....
        /*01ac*/ 	.word	0x00001e30
        /*01b0*/ 	.word	0x000000ff
        /*01b4*/ 	.word	0x00000000
        /*01b8*/ 	.short	0x010a
        /*01ba*/ 	.byte	0x08
	.zero		1


	//   ....[19]....
        /*01bc*/ 	.word	0x000021d0
        /*01c0*/ 	.word	0x000000ff
        /*01c4*/ 	.word	0x00000000
        /*01c8*/ 	.short	0x0101
        /*01ca*/ 	.byte	0x06
	.zero		1


	//   ....[20]....
        /*01cc*/ 	.word	0x00002530
        /*01d0*/ 	.word	0x00000055
        /*01d4*/ 	.word	0x00000000
        /*01d8*/ 	.short	0x0101
        /*01da*/ 	.byte	0x21
	.zero		1


	//   ....[21]....
        /*01dc*/ 	.word	0x00002610
        /*01e0*/ 	.word	0x000000ff
        /*01e4*/ 	.word	0x00000000
        /*01e8*/ 	.short	0x0101
        /*01ea*/ 	.byte	0x04
	.zero		1


	//   ....[22]....
        /*01ec*/ 	.word	0x00002670
        /*01f0*/ 	.word	0x0000000f
        /*01f4*/ 	.word	0x00000008
        /*01f8*/ 	.short	0x010a
        /*01fa*/ 	.byte	0x3f
	.zero		1


	//   ....[23]....
        /*01fc*/ 	.word	0x00004e50
        /*0200*/ 	.word	0x00000012
        /*0204*/ 	.word	0x00000000
        /*0208*/ 	.short	0x0101
        /*020a*/ 	.byte	0x21
	.zero		1


	//   ....[24]....
        /*020c*/ 	.word	0x000058d0
        /*0210*/ 	.word	0x0000000d
        /*0214*/ 	.word	0x00000020
        /*0218*/ 	.short	0x010a
        /*021a*/ 	.byte	0x3f
	.zero		1


	//   ....[25]....
        /*021c*/ 	.word	0x00005c40
        /*0220*/ 	.word	0x00000003
        /*0224*/ 	.word	0x00000078
        /*0228*/ 	.short	0x0101
        /*022a*/ 	.byte	0x3f
	.zero		1


	//   ....[26]....
        /*022c*/ 	.word	0x000063d0
        /*0230*/ 	.word	0x00000005
        /*0234*/ 	.word	0x00000000
        /*0238*/ 	.short	0x010a
        /*023a*/ 	.byte	0x3f
	.zero		1


	//   ....[27]....
        /*023c*/ 	.word	0x00006450
        /*0240*/ 	.word	0x00000007
        /*0244*/ 	.word	0x00000000
        /*0248*/ 	.short	0x010a
        /*024a*/ 	.byte	0x3f
	.zero		1


	//   ....[28]....
        /*024c*/ 	.word	0x000064e0
        /*0250*/ 	.word	0x00000006
        /*0254*/ 	.word	0x00000000
        /*0258*/ 	.short	0x010a
        /*025a*/ 	.byte	0x3f
	.zero		1


	//   ....[29]....
        /*025c*/ 	.word	0x00006570
        /*0260*/ 	.word	0x00000003
        /*0264*/ 	.word	0x00000000
        /*0268*/ 	.short	0x010a
        /*026a*/ 	.byte	0x3f
	.zero		1


	//   ....[30]....
        /*026c*/ 	.word	0x000065d0
        /*0270*/ 	.word	0x0000000f
        /*0274*/ 	.word	0xfffffff8
        /*0278*/ 	.short	0x010a
        /*027a*/ 	.byte	0x3f
	.zero		1


	//   ....[31]....
        /*027c*/ 	.word	0x00006630
        /*0280*/ 	.word	0x0000000b
        /*0284*/ 	.word	0x00000000
        /*0288*/ 	.short	0x010a
        /*028a*/ 	.byte	0x3f
	.zero		1


	//   ....[32]....
        /*028c*/ 	.word	0x00006690
        /*0290*/ 	.word	0x0000000c
        /*0294*/ 	.word	0x00000000
        /*0298*/ 	.short	0x010a
        /*029a*/ 	.byte	0x3f
	.zero		1


	//   ....[33]....
        /*029c*/ 	.word	0x000066e0
        /*02a0*/ 	.word	0x0000000f
        /*02a4*/ 	.word	0x00000008
        /*02a8*/ 	.short	0x010a
        /*02aa*/ 	.byte	0x3f
	.zero		1


	//   ....[34]....
        /*02ac*/ 	.word	0x000067b0
        /*02b0*/ 	.word	0x0000000d
        /*02b4*/ 	.word	0x00000020
        /*02b8*/ 	.short	0x010a
        /*02ba*/ 	.byte	0x3f
	.zero		1


	//   ....[35]....
        /*02bc*/ 	.word	0x00006890
        /*02c0*/ 	.word	0x00000005
        /*02c4*/ 	.word	0x00000000
        /*02c8*/ 	.short	0x010a
        /*02ca*/ 	.byte	0x3f
	.zero		1


	//   ....[36]....
        /*02cc*/ 	.word	0x000068e0
        /*02d0*/ 	.word	0x00000007
        /*02d4*/ 	.word	0x00000000
        /*02d8*/ 	.short	0x010a
        /*02da*/ 	.byte	0x3f
	.zero		1


	//   ....[37]....
        /*02dc*/ 	.word	0x00006930
        /*02e0*/ 	.word	0x00000006
        /*02e4*/ 	.word	0x00000000
        /*02e8*/ 	.short	0x010a
        /*02ea*/ 	.byte	0x3f
	.zero		1


	//----- nvinfo : EIATTR_NUM_MBARRIERS
	.align		4
.L_28:
        /*02ec*/ 	.byte	0x03, 0x38
        /*02ee*/ 	.short	0x000e


	//----- nvinfo : EIATTR_EXIT_INSTR_OFFSETS
	.align		4
        /*02f0*/ 	.byte	0x04, 0x1c
        /*02f2*/ 	.short	(.L_30 - .L_29)


	//   ....[0]....
.L_29:
        /*02f4*/ 	.word	0x00001200


	//   ....[1]....
        /*02f8*/ 	.word	0x00001260


	//   ....[2]....
        /*02fc*/ 	.word	0x00005600


	//   ....[3]....
        /*0300*/ 	.word	0x00005630


	//   ....[4]....
        /*0304*/ 	.word	0x000065c0


	//----- nvinfo : EIATTR_MAX_THREADS
	.align		4
.L_30:
        /*0308*/ 	.byte	0x04, 0x05
        /*030a*/ 	.short	(.L_32 - .L_31)
.L_31:
        /*030c*/ 	.word	0x00000180
        /*0310*/ 	.word	0x00000001
        /*0314*/ 	.word	0x00000001


	//----- nvinfo : EIATTR_CRS_STACK_SIZE
	.align		4
.L_32:
        /*0318*/ 	.byte	0x04, 0x1e
        /*031a*/ 	.short	(.L_34 - .L_33)
.L_33:
        /*031c*/ 	.word	0x00000000


	//----- nvinfo : EIATTR_CBANK_PARAM_SIZE
	.align		4
.L_34:
        /*0320*/ 	.byte	0x03, 0x19
        /*0322*/ 	.short	0x0470


	//----- nvinfo : EIATTR_PARAM_CBANK
	.align		4
        /*0324*/ 	.byte	0x04, 0x0a
        /*0326*/ 	.short	(.L_36 - .L_35)
	.align		4
.L_35:
        /*0328*/ 	.word	index@(.nv.constant0._ZN7cutlass13device_kernelINS_4gemm6kernel13GemmUniversalIN4cute5tupleIJiiiiEEENS1_10collective13CollectiveMmaINS1_37MainloopSm90TmaGmmaWarpSpecializedFP8ILi4ENS5_IJNS4_1CILi1EEESB_SB_EEENS1_32KernelTmaWarpSpecializedPingpongEEENS5_IJNSA_ILi64EEESF_NSA_ILi32EEEEEENS_12float_e5m2_tENS5_IJlSB_lEEESI_SJ_NS4_8TiledMMAINS4_8MMA_AtomIJNS4_4SM904GMMA30MMA_64x64x32_F32E5M2E5M2_SS_TNILNSN_7ScaleInE1ELSP_1EEEEEENS4_6LayoutISC_NS5_IJNSA_ILi0EEEST_ST_EEEEENS5_IJNS4_10UnderscoreESW_SW_EEEEENS4_13SM90_TMA_LOADENS4_14ComposedLayoutINS4_7SwizzleILi1ELi4ELi3EEENS4_18smem_ptr_flag_bitsILi8EEENSS_INS5_IJNSA_ILi8EEESG_EEENS5_IJSG_SB_EEEEEEEvNS4_8identityESZ_S19_vS1A_EENS_8epilogue10collective6detail29Sm90TmaWarpSpecializedAdapterINS1D_15DefaultEpilogueISI_SJ_SJ_NS1C_6thread17LinearCombinationISI_Li1EffLNS1H_9ScaleType4KindE0ELNS_15FloatRoundStyleE2ESI_EENS1_15EpilogueDefaultEEEEEvvEEEEvNT_6ParamsE)
        /*032c*/ 	.short	0x0210
        /*032e*/ 	.short	0x0470


	//----- nvinfo : EIATTR_SW_WAR
	.align		4
.L_36:
        /*0330*/ 	.byte	0x04, 0x36
        /*0332*/ 	.short	(.L_38 - .L_37)
.L_37:
        /*0334*/ 	.word	0x00000008
.L_38:


//--------------------- .nv.callgraph             --------------------------
	.section	.nv.callgraph,"",@"SHT_CUDA_CALLGRAPH"
	.align	4
	.sectionentsize	8
	.align		4
        /*0000*/ 	.word	0x00000000
	.align		4
        /*0004*/ 	.word	0xffffffff
	.align		4
        /*0008*/ 	.word	0x00000000
	.align		4
        /*000c*/ 	.word	0xfffffffe
	.align		4
        /*0010*/ 	.word	0x00000000
	.align		4
        /*0014*/ 	.word	0xfffffffd
	.align		4
        /*0018*/ 	.word	0x00000000
	.align		4
        /*001c*/ 	.word	0xfffffffc


//--------------------- .nv.constant4             --------------------------
	.section	.nv.constant4,"a",@progbits
	.align	8
	.align		8
.nv.constant4:
        /*0000*/ 	.dword	_ZN39_INTERNAL_b97d80fc_4_k_cu_0bba5d69_45704cuda3std3__45__cpo5beginE
	.align		8
        /*0008*/ 	.dword	_ZN39_INTERNAL_b97d80fc_4_k_cu_0bba5d69_45704cuda3std3__45__cpo3endE
	.align		8
        /*0010*/ 	.dword	_ZN39_INTERNAL_b97d80fc_4_k_cu_0bba5d69_45704cuda3std3__45__cpo6cbeginE
	.align		8
        /*0018*/ 	.dword	_ZN39_INTERNAL_b97d80fc_4_k_cu_0bba5d69_45704cuda3std3__45__cpo4cendE
	.align		8
        /*0020*/ 	.dword	_ZN39_INTERNAL_b97d80fc_4_k_cu_0bba5d69_45704cuda3std3__441_GLOBAL__N__b97d80fc_4_k_cu_0bba5d69_45706ignoreE
	.align		8
        /*0028*/ 	.dword	_ZN39_INTERNAL_b97d80fc_4_k_cu_0bba5d69_45704cuda3std3__419piecewise_constructE
	.align		8
        /*0030*/ 	.dword	_ZN39_INTERNAL_b97d80fc_4_k_cu_0bba5d69_45704cuda3std3__48in_placeE
	.align		8
        /*0038*/ 	.dword	_ZN39_INTERNAL_b97d80fc_4_k_cu_0bba5d69_45704cuda3std6ranges3__45__cpo4swapE
	.align		8
        /*0040*/ 	.dword	_ZN39_INTERNAL_b97d80fc_4_k_cu_0bba5d69_45704cuda3std6ranges3__45__cpo9iter_moveE
	.align		8
        /*0048*/ 	.dword	_ZN39_INTERNAL_b97d80fc_4_k_cu_0bba5d69_45704cute7productE
	.align		8
        /*0050*/ 	.dword	_ZN39_INTERNAL_b97d80fc_4_k_cu_0bba5d69_45704cute1_E


//--------------------- .text._ZN7cutlass13device_kernelINS_4gemm6kernel13GemmUniversalIN4cute5tupleIJiiiiEEENS1_10collective13CollectiveMmaINS1_37MainloopSm90TmaGmmaWarpSpecializedFP8ILi4ENS5_IJNS4_1CILi1EEESB_SB_EEENS1_32KernelTmaWarpSpecializedPingpongEEENS5_IJNSA_ILi64EEESF_NSA_ILi32EEEEEENS_12float_e5m2_tENS5_IJlSB_lEEESI_SJ_NS4_8TiledMMAINS4_8MMA_AtomIJNS4_4SM904GMMA30MMA_64x64x32_F32E5M2E5M2_SS_TNILNSN_7ScaleInE1ELSP_1EEEEEENS4_6LayoutISC_NS5_IJNSA_ILi0EEEST_ST_EEEEENS5_IJNS4_10UnderscoreESW_SW_EEEEENS4_13SM90_TMA_LOADENS4_14ComposedLayoutINS4_7SwizzleILi1ELi4ELi3EEENS4_18smem_ptr_flag_bitsILi8EEENSS_INS5_IJNSA_ILi8EEESG_EEENS5_IJSG_SB_EEEEEEEvNS4_8identityESZ_S19_vS1A_EENS_8epilogue10collective6detail29Sm90TmaWarpSpecializedAdapterINS1D_15DefaultEpilogueISI_SJ_SJ_NS1C_6thread17LinearCombinationISI_Li1EffLNS1H_9ScaleType4KindE0ELNS_15FloatRoundStyleE2ESI_EENS1_15EpilogueDefaultEEEEEvvEEEEvNT_6ParamsE --------------------------
	.section	.text._ZN7cutlass13device_kernelINS_4gemm6kernel13GemmUniversalIN4cute5tupleIJiiiiEEENS1_10collective13CollectiveMmaINS1_37MainloopSm90TmaGmmaWarpSpecializedFP8ILi4ENS5_IJNS4_1CILi1EEESB_SB_EEENS1_32KernelTmaWarpSpecializedPingpongEEENS5_IJNSA_ILi64EEESF_NSA_ILi32EEEEEENS_12float_e5m2_tENS5_IJlSB_lEEESI_SJ_NS4_8TiledMMAINS4_8MMA_AtomIJNS4_4SM904GMMA30MMA_64x64x32_F32E5M2E5M2_SS_TNILNSN_7ScaleInE1ELSP_1EEEEEENS4_6LayoutISC_NS5_IJNSA_ILi0EEEST_ST_EEEEENS5_IJNS4_10UnderscoreESW_SW_EEEEENS4_13SM90_TMA_LOADENS4_14ComposedLayoutINS4_7SwizzleILi1ELi4ELi3EEENS4_18smem_ptr_flag_bitsILi8EEENSS_INS5_IJNSA_ILi8EEESG_EEENS5_IJSG_SB_EEEEEEEvNS4_8identityESZ_S19_vS1A_EENS_8epilogue10collective6detail29Sm90TmaWarpSpecializedAdapterINS1D_15DefaultEpilogueISI_SJ_SJ_NS1C_6thread17LinearCombinationISI_Li1EffLNS1H_9ScaleType4KindE0ELNS_15FloatRoundStyleE2ESI_EENS1_15EpilogueDefaultEEEEEvvEEEEvNT_6ParamsE,"ax",@progbits
	.align	128
.text._ZN7cutlass13device_kernelINS_4gemm6kernel13GemmUniversalIN4cute5tupleIJiiiiEEENS1_10collective13CollectiveMmaINS1_37MainloopSm90TmaGmmaWarpSpecializedFP8ILi4ENS5_IJNS4_1CILi1EEESB_SB_EEENS1_32KernelTmaWarpSpecializedPingpongEEENS5_IJNSA_ILi64EEESF_NSA_ILi32EEEEEENS_12float_e5m2_tENS5_IJlSB_lEEESI_SJ_NS4_8TiledMMAINS4_8MMA_AtomIJNS4_4SM904GMMA30MMA_64x64x32_F32E5M2E5M2_SS_TNILNSN_7ScaleInE1ELSP_1EEEEEENS4_6LayoutISC_NS5_IJNSA_ILi0EEEST_ST_EEEEENS5_IJNS4_10UnderscoreESW_SW_EEEEENS4_13SM90_TMA_LOADENS4_14ComposedLayoutINS4_7SwizzleILi1ELi4ELi3EEENS4_18smem_ptr_flag_bitsILi8EEENSS_INS5_IJNSA_ILi8EEESG_EEENS5_IJSG_SB_EEEEEEEvNS4_8identityESZ_S19_vS1A_EENS_8epilogue10collective6detail29Sm90TmaWarpSpecializedAdapterINS1D_15DefaultEpilogueISI_SJ_SJ_NS1C_6thread17LinearCombinationISI_Li1EffLNS1H_9ScaleType4KindE0ELNS_15FloatRoundStyleE2ESI_EENS1_15EpilogueDefaultEEEEEvvEEEEvNT_6ParamsE:
        .type           _ZN7cutlass13device_kernelINS_4gemm6kernel13GemmUniversalIN4cute5tupleIJiiiiEEENS1_10collective13CollectiveMmaINS1_37MainloopSm90TmaGmmaWarpSpecializedFP8ILi4ENS5_IJNS4_1CILi1EEESB_SB_EEENS1_32KernelTmaWarpSpecializedPingpongEEENS5_IJNSA_ILi64EEESF_NSA_ILi32EEEEEENS_12float_e5m2_tENS5_IJlSB_lEEESI_SJ_NS4_8TiledMMAINS4_8MMA_AtomIJNS4_4SM904GMMA30MMA_64x64x32_F32E5M2E5M2_SS_TNILNSN_7ScaleInE1ELSP_1EEEEEENS4_6LayoutISC_NS5_IJNSA_ILi0EEEST_ST_EEEEENS5_IJNS4_10UnderscoreESW_SW_EEEEENS4_13SM90_TMA_LOADENS4_14ComposedLayoutINS4_7SwizzleILi1ELi4ELi3EEENS4_18smem_ptr_flag_bitsILi8EEENSS_INS5_IJNSA_ILi8EEESG_EEENS5_IJSG_SB_EEEEEEEvNS4_8identityESZ_S19_vS1A_EENS_8epilogue10collective6detail29Sm90TmaWarpSpecializedAdapterINS1D_15DefaultEpilogueISI_SJ_SJ_NS1C_6thread17LinearCombinationISI_Li1EffLNS1H_9ScaleType4KindE0ELNS_15FloatRoundStyleE2ESI_EENS1_15EpilogueDefaultEEEEEvvEEEEvNT_6ParamsE,@function
        .size           _ZN7cutlass13device_kernelINS_4gemm6kernel13GemmUniversalIN4cute5tupleIJiiiiEEENS1_10collective13CollectiveMmaINS1_37MainloopSm90TmaGmmaWarpSpecializedFP8ILi4ENS5_IJNS4_1CILi1EEESB_SB_EEENS1_32KernelTmaWarpSpecializedPingpongEEENS5_IJNSA_ILi64EEESF_NSA_ILi32EEEEEENS_12float_e5m2_tENS5_IJlSB_lEEESI_SJ_NS4_8TiledMMAINS4_8MMA_AtomIJNS4_4SM904GMMA30MMA_64x64x32_F32E5M2E5M2_SS_TNILNSN_7ScaleInE1ELSP_1EEEEEENS4_6LayoutISC_NS5_IJNSA_ILi0EEEST_ST_EEEEENS5_IJNS4_10UnderscoreESW_SW_EEEEENS4_13SM90_TMA_LOADENS4_14ComposedLayoutINS4_7SwizzleILi1ELi4ELi3EEENS4_18smem_ptr_flag_bitsILi8EEENSS_INS5_IJNSA_ILi8EEESG_EEENS5_IJSG_SB_EEEEEEEvNS4_8identityESZ_S19_vS1A_EENS_8epilogue10collective6detail29Sm90TmaWarpSpecializedAdapterINS1D_15DefaultEpilogueISI_SJ_SJ_NS1C_6thread17LinearCombinationISI_Li1EffLNS1H_9ScaleType4KindE0ELNS_15FloatRoundStyleE2ESI_EENS1_15EpilogueDefaultEEEEEvvEEEEvNT_6ParamsE,(.L_x_139 - _ZN7cutlass13device_kernelINS_4gemm6kernel13GemmUniversalIN4cute5tupleIJiiiiEEENS1_10collective13CollectiveMmaINS1_37MainloopSm90TmaGmmaWarpSpecializedFP8ILi4ENS5_IJNS4_1CILi1EEESB_SB_EEENS1_32KernelTmaWarpSpecializedPingpongEEENS5_IJNSA_ILi64EEESF_NSA_ILi32EEEEEENS_12float_e5m2_tENS5_IJlSB_lEEESI_SJ_NS4_8TiledMMAINS4_8MMA_AtomIJNS4_4SM904GMMA30MMA_64x64x32_F32E5M2E5M2_SS_TNILNSN_7ScaleInE1ELSP_1EEEEEENS4_6LayoutISC_NS5_IJNSA_ILi0EEEST_ST_EEEEENS5_IJNS4_10UnderscoreESW_SW_EEEEENS4_13SM90_TMA_LOADENS4_14ComposedLayoutINS4_7SwizzleILi1ELi4ELi3EEENS4_18smem_ptr_flag_bitsILi8EEENSS_INS5_IJNSA_ILi8EEESG_EEENS5_IJSG_SB_EEEEEEEvNS4_8identityESZ_S19_vS1A_EENS_8epilogue10collective6detail29Sm90TmaWarpSpecializedAdapterINS1D_15DefaultEpilogueISI_SJ_SJ_NS1C_6thread17LinearCombinationISI_Li1EffLNS1H_9ScaleType4KindE0ELNS_15FloatRoundStyleE2ESI_EENS1_15EpilogueDefaultEEEEEvvEEEEvNT_6ParamsE)
        .other          _ZN7cutlass13device_kernelINS_4gemm6kernel13GemmUniversalIN4cute5tupleIJiiiiEEENS1_10collective13CollectiveMmaINS1_37MainloopSm90TmaGmmaWarpSpecializedFP8ILi4ENS5_IJNS4_1CILi1EEESB_SB_EEENS1_32KernelTmaWarpSpecializedPingpongEEENS5_IJNSA_ILi64EEESF_NSA_ILi32EEEEEENS_12float_e5m2_tENS5_IJlSB_lEEESI_SJ_NS4_8TiledMMAINS4_8MMA_AtomIJNS4_4SM904GMMA30MMA_64x64x32_F32E5M2E5M2_SS_TNILNSN_7ScaleInE1ELSP_1EEEEEENS4_6LayoutISC_NS5_IJNSA_ILi0EEEST_ST_EEEEENS5_IJNS4_10UnderscoreESW_SW_EEEEENS4_13SM90_TMA_LOADENS4_14ComposedLayoutINS4_7SwizzleILi1ELi4ELi3EEENS4_18smem_ptr_flag_bitsILi8EEENSS_INS5_IJNSA_ILi8EEESG_EEENS5_IJSG_SB_EEEEEEEvNS4_8identityESZ_S19_vS1A_EENS_8epilogue10collective6detail29Sm90TmaWarpSpecializedAdapterINS1D_15DefaultEpilogueISI_SJ_SJ_NS1C_6thread17LinearCombinationISI_Li1EffLNS1H_9ScaleType4KindE0ELNS_15FloatRoundStyleE2ESI_EENS1_15EpilogueDefaultEEEEEvvEEEEvNT_6ParamsE,@"STO_CUDA_ENTRY STV_DEFAULT"
_ZN7cutlass13device_kernelINS_4gemm6kernel13GemmUniversalIN4cute5tupleIJiiiiEEENS1_10collective13CollectiveMmaINS1_37MainloopSm90TmaGmmaWarpSpecializedFP8ILi4ENS5_IJNS4_1CILi1EEESB_SB_EEENS1_32KernelTmaWarpSpecializedPingpongEEENS5_IJNSA_ILi64EEESF_NSA_ILi32EEEEEENS_12float_e5m2_tENS5_IJlSB_lEEESI_SJ_NS4_8TiledMMAINS4_8MMA_AtomIJNS4_4SM904GMMA30MMA_64x64x32_F32E5M2E5M2_SS_TNILNSN_7ScaleInE1ELSP_1EEEEEENS4_6LayoutISC_NS5_IJNSA_ILi0EEEST_ST_EEEEENS5_IJNS4_10UnderscoreESW_SW_EEEEENS4_13SM90_TMA_LOADENS4_14ComposedLayoutINS4_7SwizzleILi1ELi4ELi3EEENS4_18smem_ptr_flag_bitsILi8EEENSS_INS5_IJNSA_ILi8EEESG_EEENS5_IJSG_SB_EEEEEEEvNS4_8identityESZ_S19_vS1A_EENS_8epilogue10collective6detail29Sm90TmaWarpSpecializedAdapterINS1D_15DefaultEpilogueISI_SJ_SJ_NS1C_6thread17LinearCombinationISI_Li1EffLNS1H_9ScaleType4KindE0ELNS_15FloatRoundStyleE2ESI_EENS1_15EpilogueDefaultEEEEEvvEEEEvNT_6ParamsE:
[----:B------:R-:W-:Y:S01]  /*0000*/  LDC R1, c[0x0][0x28] ;  /* 0x00000a00ff017b82 */ /* 0x000fe20000000800 */
[----:B------:R-:W0:Y:S01]  /*0010*/  S2R R8, SR_TID.X ;  /* 0x0000000000087919 */ /* 0x000e220000002100 */
[----:B------:R-:W-:Y:S01]  /*0020*/  ELECT P0, URZ, PT ;  /* 0x00000000003f782f */ /* 0x000fe20003800000 */
[----:B------:R-:W-:Y:S01]  /*0030*/  BSSY B0, `(.L_x_0) ;  /* 0x0000014000007945 */ /* 0x000fe20003800000 */
[----:B0-----:R-:W-:-:S05]  /*0040*/  SHF.R.U32.HI R0, RZ, 0x5, R8 ;  /* 0x00000005ff007819 */ /* 0x001fca0000011608 */
[----:B------:R-:W0:Y:S02]  /*0050*/  SHFL.IDX PT, R2, R0, RZ, 0x1f ;  /* 0x00001fff00027589 */ /* 0x000e2400000e0000 */
[----:B0-----:R-:W-:Y:S02]  /*0060*/  R2UR UR8, R2 ;  /* 0x00000000020872ca */ /* 0x001fe400000e0000 */
[----:B------:R-:W-:-:S05]  /*0070*/  SHF.R.U32.HI R2, RZ, 0x7, R8 ;  /* 0x00000007ff027819 */ /* 0x000fca0000011608 */
[----:B------:R0:W1:Y:S06]  /*0080*/  SHFL.IDX PT, R3, R2, RZ, 0x1f ;  /* 0x00001fff02037589 */ /* 0x00006c00000e0000 */
[----:B------:R-:W-:Y:S02]  /*0090*/  USHF.R.S32.HI UR4, URZ, 0x1f, UR8 ;  /* 0x0000001f3f047899 */ /* 0x000fe40008011408 */
[----:B------:R-:W-:Y:S02]  /*00a0*/  ISETP.NE.OR P0, PT, RZ, UR8, !P0 ;  /* 0x00000008ff007c0c */ /* 0x000fe4000c705670 */
[----:B------:R-:W-:-:S04]  /*00b0*/  ULEA.HI UR4, UR4, UR8, URZ, 0x2 ;  /* 0x0000000804047291 */ /* 0x000fc8000f8f103f */
[----:B------:R-:W-:-:S04]  /*00c0*/  ULOP3.LUT UR4, UR4, 0xfffffffc, URZ, 0xc0, !UPT ;  /* 0xfffffffc04047892 */ /* 0x000fc8000f8ec03f */
[----:B------:R-:W-:-:S03]  /*00d0*/  UIADD3 UR8, UR8, -UR4, URZ ;  /* 0x8000000408087290 */ /* 0x000fc6000fffe03f */
[----:B0-----:R-:W-:Y:S09]  /*00e0*/  @P0 BRA `(.L_x_1) ;  /* 0x0000000000200947 */ /* 0x001ff20003800000 */
[----:B------:R-:W-:Y:S02]  /*00f0*/  ULDC.64 UR4, c[0x0][0x198] ;  /* 0x0000660000047ab9 */ /* 0x000fe40000000a00 */
[----:B------:R-:W-:Y:S02]  /*0100*/  UIADD3 UR6, UP0, UR4, 0xf0, URZ ;  /* 0x000000f004067890 */ /* 0x000fe4000ff1e03f */
[----:B------:R-:W-:Y:S02]  /*0110*/  UIADD3 UR4, UP1, UR4, 0x1f0, URZ ;  /* 0x000001f004047890 */ /* 0x000fe4000ff3e03f */
[----:B------:R-:W-:Y:S02]  /*0120*/  UIADD3.X UR7, URZ, UR5, URZ, UP0, !UPT ;  /* 0x000000053f077290 */ /* 0x000fe400087fe43f */
[----:B------:R-:W-:-:S07]  /*0130*/  UIADD3.X UR5, URZ, UR5, URZ, UP1, !UPT ;  /* 0x000000053f057290 */ /* 0x000fce0008ffe43f */
[----:B------:R0:W-:Y:S02]  /*0140*/  UTMACCTL.PF [UR6] ;  /* 0x00000000060079b9 */ /* 0x0001e40008040000 */
[----:B------:R0:W-:Y:S02]  /*0150*/  UTMACCTL.PF [UR4] ;  /* 0x00000000040079b9 */ /* 0x0001e40008040000 */
[----:B0-----:R-:W-:Y:S01]  /*0160*/  NOP ;  /* 0x0000000000007918 */ /* 0x001fe20000000000 */
.L_x_1:
[----:B------:R-:W-:Y:S05]  /*0170*/  BSYNC B0 ;  /* 0x0000000000007941 */ /* 0x000fea0003800000 */
.L_x_0:
[----:B------:R-:W0:Y:S01]  /*0180*/  SHFL.IDX PT, R4, R0, RZ, 0x1f ;  /* 0x00001fff00047589 */ /* 0x000e2200000e0000 */
[----:B-1----:R-:W-:Y:S01]  /*0190*/  R2UR UR16, R3 ;  /* 0x00000000031072ca */ /* 0x002fe200000e0000 */
[----:B------:R-:W-:-:S04]  /*01a0*/  UISETP.NE.AND UP0, UPT, UR8, 0x3, UPT ;  /* 0x000000030800788c */ /* 0x000fc8000bf05270 */
[----:B------:R-:W-:-:S08]  /*01b0*/  UISETP.EQ.OR UP0, UPT, UR8, URZ, !UP0 ;  /* 0x0000003f0800728c */ /* 0x000fd0000c702670 */
[----:B------:R-:W-:Y:S02]  /*01c0*/  UIADD3 UR24, UR16, -0x1, URZ ;  /* 0xffffffff10187890 */ /* 0x000fe4000fffe03f */
[----:B------:R-:W-:Y:S02]  /*01d0*/  UISETP.EQ.AND UP0, UPT, UR16, URZ, UP0 ;  /* 0x0000003f1000728c */ /* 0x000fe40008702270 */
[----:B------:R-:W-:Y:S02]  /*01e0*/  UISETP.GE.U32.AND UP1, UPT, UR24, 0x2, UPT ;  /* 0x000000021800788c */ /* 0x000fe4000bf26070 */
[----:B------:R-:W-:Y:S01]  /*01f0*/  USEL UR13, URZ, 0x1, !UP0 ;  /* 0x000000013f0d7887 */ /* 0x000fe2000c000000 */
[----:B0-----:R-:W-:-:S03]  /*0200*/  ISETP.NE.AND P0, PT, R4, RZ, PT ;  /* 0x000000ff0400720c */ /* 0x001fc60003f05270 */
[----:B------:R-:W-:-:S10]  /*0210*/  USEL UR13, UR13, 0x2, UP1 ;  /* 0x000000020d0d7887 */ /* 0x000fd40008800000 */
[----:B------:R-:W-:Y:S05]  /*0220*/  @P0 BRA `(.L_x_2) ;  /* 0x0000000000580947 */ /* 0x000fea0003800000 */
[----:B------:R-:W0:Y:S01]  /*0230*/  S2UR UR9, SR_CgaCtaId ;  /* 0x00000000000979c3 */ /* 0x000e220000008800 */
[----:B------:R-:W-:Y:S01]  /*0240*/  UMOV UR4, 0x400 ;  /* 0x0000040000047882 */ /* 0x000fe20000000000 */
[----:B------:R-:W-:Y:S01]  /*0250*/  UMOV UR5, 0x1 ;  /* 0x0000000100057882 */ /* 0x000fe20000000000 */
[----:B------:R-:W-:Y:S01]  /*0260*/  UMOV UR6, 0x80 ;  /* 0x0000008000067882 */ /* 0x000fe20000000000 */
[----:B------:R-:W-:Y:S01]  /*0270*/  ELECT P0, URZ, PT ;  /* 0x00000000003f782f */ /* 0x000fe20003800000 */
[----:B------:R-:W-:-:S04]  /*0280*/  UIADD3 UR6, -UR6, 0x100000, URZ ;  /* 0x0010000006067890 */ /* 0x000fc8000fffe13f */
[----:B------:R-:W-:Y:S02]  /*0290*/  USHF.L.U32 UR7, UR6, 0xb, URZ ;  /* 0x0000000b06077899 */ /* 0x000fe4000800063f */
[----:B------:R-:W-:Y:S02]  /*02a0*/  USHF.L.U32 UR6, UR6, 0x1, URZ ;  /* 0x0000000106067899 */ /* 0x000fe4000800063f */
[----:B0-----:R-:W-:Y:S02]  /*02b0*/  ULEA UR9, UR9, UR4, 0x18 ;  /* 0x0000000409097291 */ /* 0x001fe4000f8ec03f */
[----:B------:R-:W-:-:S04]  /*02c0*/  UIADD3 UR4, -UR5, 0x100000, URZ ;  /* 0x0010000005047890 */ /* 0x000fc8000fffe13f */
[----:B------:R-:W-:Y:S02]  /*02d0*/  USHF.L.U32 UR5, UR4, 0xb, URZ ;  /* 0x0000000b04057899 */ /* 0x000fe4000800063f */
[----:B------:R-:W-:Y:S01]  /*02e0*/  USHF.L.U32 UR4, UR4, 0x1, URZ ;  /* 0x0000000104047899 */ /* 0x000fe2000800063f */
[----:B------:R-:W0:Y:S11]  /*02f0*/  FENCE.VIEW.ASYNC.S ;  /* 0x00000000000073c6 */ /* 0x000e360000000000 */
[----:B0-----:R0:W1:Y:S01]  /*0300*/  SYNCS.EXCH.64 URZ, [UR9], UR4 ;  /* 0x00000004093f75b2 */ /* 0x0010620008000100 */
[----:B------:R0:W2:Y:S01]  /*0310*/  SYNCS.EXCH.64 URZ, [UR9+0x20], UR6 ;  /* 0x00002006093f75b2 */ /* 0x0000a20008000100 */
[----:B------:R0:W3:Y:S01]  /*0320*/  SYNCS.EXCH.64 URZ, [UR9+0x8], UR4 ;  /* 0x00000804093f75b2 */ /* 0x0000e20008000100 */
[----:B------:R0:W4:Y:S01]  /*0330*/  SYNCS.EXCH.64 URZ, [UR9+0x28], UR6 ;  /* 0x00002806093f75b2 */ /* 0x0001220008000100 */
[----:B------:R0:W0:Y:S01]  /*0340*/  SYNCS.EXCH.64 URZ, [UR9+0x10], UR4 ;  /* 0x00001004093f75b2 */ /* 0x0000220008000100 */
[----:B------:R0:W0:Y:S01]  /*0350*/  SYNCS.EXCH.64 URZ, [UR9+0x30], UR6 ;  /* 0x00003006093f75b2 */ /* 0x0000220008000100 */
[----:B------:R0:W0:Y:S01]  /*0360*/  SYNCS.EXCH.64 URZ, [UR9+0x18], UR4 ;  /* 0x00001804093f75b2 */ /* 0x0000220008000100 */
[----:B------:R0:W0:Y:S01]  /*0370*/  SYNCS.EXCH.64 URZ, [UR9+0x38], UR6 ;  /* 0x00003806093f75b2 */ /* 0x0000220008000100 */
[----:B------:R-:W-:Y:S01]  /*0380*/  NOP ;  /* 0x0000000000007918 */ /* 0x000fe20000000000 */
.L_x_2:
[----:B------:R-:W5:Y:S01]  /*0390*/  SHFL.IDX PT, R4, R0, RZ, 0x1f ;  /* 0x00001fff00047589 */ /* 0x000f6200000e0000 */
[----:B------:R-:W-:Y:S01]  /*03a0*/  ELECT P0, URZ, PT ;  /* 0x00000000003f782f */ /* 0x000fe20003800000 */
[----:B------:R-:W-:Y:S01]  /*03b0*/  NOP ;  /* 0x0000000000007918 */ /* 0x000fe20000000000 */
[----:B------:R-:W-:Y:S01]  /*03c0*/  ELECT P1, URZ, PT ;  /* 0x00000000003f782f */ /* 0x000fe20003820000 */
[----:B------:R-:W1:Y:S01]  /*03d0*/  SHFL.IDX PT, R3, R0, RZ, 0x1f ;  /* 0x00001fff00037589 */ /* 0x000e6200000e0000 */
[----:B0-----:R-:W-:Y:S01]  /*03e0*/  UMOV UR4, 0x20 ;  /* 0x0000002000047882 */ /* 0x001fe20000000000 */
[----:B------:R-:W-:Y:S01]  /*03f0*/  UMOV UR12, 0x80 ;  /* 0x00000080000c7882 */ /* 0x000fe20000000000 */
[----:B------:R-:W-:Y:S01]  /*0400*/  NOP ;  /* 0x0000000000007918 */ /* 0x000fe20000000000 */
[----:B------:R0:W0:Y:S01]  /*0410*/  SHFL.IDX PT, R15, R2, RZ, 0x1f ;  /* 0x00001fff020f7589 */ /* 0x00002200000e0000 */
[----:B------:R-:W-:Y:S01]  /*0420*/  ULDC.64 UR22, c[0x0][0x208] ;  /* 0x0000820000167ab9 */ /* 0x000fe20000000a00 */
[----:B-----5:R-:W-:-:S02]  /*0430*/  ISETP.NE.OR P0, PT, R4, RZ, !P0 ;  /* 0x000000ff0400720c */ /* 0x020fc40004705670 */
[----:B-1----:R-:W-:Y:S02]  /*0440*/  ISETP.NE.OR P1, PT, R3, RZ, !P1 ;  /* 0x000000ff0300720c */ /* 0x002fe40004f25670 */
[----:B------:R-:W-:-:S04]  /*0450*/  SHF.R.S32.HI R3, RZ, 0x1f, R8 ;  /* 0x0000001fff037819 */ /* 0x000fc80000011408 */
[----:B------:R-:W-:-:S05]  /*0460*/  LEA.HI R3, R3, R8, RZ, 0x7 ;  /* 0x0000000803037211 */ /* 0x000fca00078f38ff */
[----:B------:R-:W-:Y:S01]  /*0470*/  VOTEU.ALL UP0, P0 ;  /* 0x00000000003f7886 */ /* 0x000fe20000000000 */
[----:B------:R-:W-:Y:S01]  /*0480*/  LOP3.LUT R3, R3, 0xffffff80, RZ, 0xc0, !PT ;  /* 0xffffff8003037812 */ /* 0x000fe200078ec0ff */
[----:B------:R-:W-:-:S03]  /*0490*/  VOTEU.ALL UP1, P1 ;  /* 0x00000000003f7886 */ /* 0x000fc60000820000 */
[----:B------:R-:W1:Y:S01]  /*04a0*/  @!UP0 S2UR UR7, SR_CgaCtaId ;  /* 0x00000000000789c3 */ /* 0x000e620000008800 */
[----:B------:R-:W-:Y:S01]  /*04b0*/  @!UP0 UMOV UR6, 0x400 ;  /* 0x0000040000068882 */ /* 0x000fe20000000000 */
[----:B------:R-:W-:-:S04]  /*04c0*/  @!UP0 UIADD3 UR4, -UR4, 0x100000, URZ ;  /* 0x0010000004048890 */ /* 0x000fc8000fffe13f */
[----:B------:R-:W-:Y:S02]  /*04d0*/  @!UP0 USHF.L.U32 UR5, UR4, 0xb, URZ ;  /* 0x0000000b04058899 */ /* 0x000fe4000800063f */
[----:B------:R-:W-:Y:S01]  /*04e0*/  @!UP0 USHF.L.U32 UR4, UR4, 0x1, URZ ;  /* 0x0000000104048899 */ /* 0x000fe2000800063f */
[----:B------:R-:W-:Y:S01]  /*04f0*/  IMAD.IADD R14, R8, 0x1, -R3 ;  /* 0x00000001080e7824 */ /* 0x000fe200078e0a03 */
[----:B------:R-:W-:Y:S01]  /*0500*/  @!UP1 UMOV UR10, 0x400 ;  /* 0x00000400000a9882 */ /* 0x000fe20000000000 */
[----:B------:R-:W-:Y:S01]  /*0510*/  VOTEU.ALL UP2, P1 ;  /* 0x00000000003f7886 */ /* 0x000fe20000840000 */
[----:B------:R-:W-:Y:S01]  /*0520*/  VOTEU.ALL UP3, P1 ;  /* 0x00000000003f7886 */ /* 0x000fe20000860000 */
[----:B------:R-:W-:Y:S01]  /*0530*/  VOTEU.ALL UP4, P1 ;  /* 0x00000000003f7886 */ /* 0x000fe20000880000 */
[----:B------:R-:W5:Y:S01]  /*0540*/  @!UP1 S2UR UR11, SR_CgaCtaId ;  /* 0x00000000000b99c3 */ /* 0x000f620000008800 */
[----:B------:R-:W-:Y:S01]  /*0550*/  VOTEU.ALL UP5, P1 ;  /* 0x00000000003f7886 */ /* 0x000fe200008a0000 */
[----:B------:R-:W-:Y:S01]  /*0560*/  ISETP.NE.AND P1, PT, RZ, UR16, PT ;  /* 0x00000010ff007c0c */ /* 0x000fe2000bf25270 */
[----:B-1----:R-:W-:-:S02]  /*0570*/  @!UP0 ULEA UR9, UR7, UR6, 0x18 ;  /* 0x0000000607098291 */ /* 0x002fc4000f8ec03f */
[----:B------:R-:W-:-:S04]  /*0580*/  @!UP1 UIADD3 UR6, -UR12, 0x100000, URZ ;  /* 0x001000000c069890 */ /* 0x000fc8000fffe13f */
[----:B------:R-:W-:Y:S02]  /*0590*/  @!UP1 USHF.L.U32 UR7, UR6, 0xb, URZ ;  /* 0x0000000b06079899 */ /* 0x000fe4000800063f */
[----:B------:R-:W-:Y:S01]  /*05a0*/  @!UP1 USHF.L.U32 UR6, UR6, 0x1, URZ ;  /* 0x0000000106069899 */ /* 0x000fe2000800063f */
[----:B------:R-:W-:Y:S01]  /*05b0*/  VOTEU.ALL UP0, P0 ;  /* 0x00000000003f7886 */ /* 0x000fe20000000000 */
[----:B-----5:R-:W-:Y:S01]  /*05c0*/  @!UP1 ULEA UR10, UR11, UR10, 0x18 ;  /* 0x0000000a0b0a9291 */ /* 0x020fe2000f8ec03f */
[----:B------:R-:W-:Y:S01]  /*05d0*/  VOTEU.ALL UP1, P0 ;  /* 0x00000000003f7886 */ /* 0x000fe20000020000 */
[----:B------:R-:W1:Y:S02]  /*05e0*/  FENCE.VIEW.ASYNC.S ;  /* 0x00000000000073c6 */ /* 0x000e640000000000 */
[----:B-1----:R-:W2:Y:S02]  /*05f0*/  @!UP0 SYNCS.EXCH.64 URZ, [UR9+0x70], UR4 ;  /* 0x00007004093f85b2 */ /* 0x002ea40008000100 */
[----:B------:R1:W2:Y:S01]  /*0600*/  @!UP1 SYNCS.EXCH.64 URZ, [UR9+0x78], UR4 ;  /* 0x00007804093f95b2 */ /* 0x0002a20008000100 */
[----:B------:R-:W-:Y:S01]  /*0610*/  NOP ;  /* 0x0000000000007918 */ /* 0x000fe20000000000 */
[----:B-1----:R-:W-:-:S02]  /*0620*/  ULDC.64 UR4, c[0x0][0x598] ;  /* 0x0001660000047ab9 */ /* 0x002fc40000000a00 */
[----:B------:R-:W-:Y:S02]  /*0630*/  ISETP.NE.U32.AND P0, PT, RZ, UR4, PT ;  /* 0x00000004ff007c0c */ /* 0x000fe4000bf05070 */
[----:B------:R1:W2:Y:S02]  /*0640*/  @!UP2 SYNCS.EXCH.64 URZ, [UR10+0x50], UR6 ;  /* 0x000050060a3fa5b2 */ /* 0x0002a40008000100 */
[----:B------:R-:W-:Y:S01]  /*0650*/  ISETP.NE.AND.EX P0, PT, RZ, UR5, PT, P0 ;  /* 0x00000005ff007c0c */ /* 0x000fe2000bf05300 */
[----:B------:R1:W2:Y:S01]  /*0660*/  @!UP3 SYNCS.EXCH.64 URZ, [UR10+0x58], UR6 ;  /* 0x000058060a3fb5b2 */ /* 0x0002a20008000100 */
[----:B------:R1:W2:Y:S01]  /*0670*/  @!UP4 SYNCS.EXCH.64 URZ, [UR10+0x60], UR6 ;  /* 0x000060060a3fc5b2 */ /* 0x0002a20008000100 */
[----:B------:R1:W2:Y:S01]  /*0680*/  @!UP5 SYNCS.EXCH.64 URZ, [UR10+0x68], UR6 ;  /* 0x000068060a3fd5b2 */ /* 0x0002a20008000100 */
[----:B------:R-:W-:Y:S01]  /*0690*/  NOP ;  /* 0x0000000000007918 */ /* 0x000fe20000000000 */
[----:B--234-:R-:W-:Y:S08]  /*06a0*/  BAR.SYNC.DEFER_BLOCKING 0x0 ;  /* 0x0000000000007b1d */ /* 0x01cff00000010000 */
[----:B01----:R-:W-:Y:S05]  /*06b0*/  @!P0 BRA `(.L_x_3) ;  /* 0x00000000001c8947 */ /* 0x003fea0003800000 */
[----:B------:R-:W0:Y:S02]  /*06c0*/  LDC.64 R2, c[0x0][0x598] ;  /* 0x00016600ff027b82 */ /* 0x000e240000000a00 */
[----:B0-----:R-:W2:Y:S02]  /*06d0*/  LDG.E.64 R2, desc[UR22][R2.64] ;  /* 0x0000001602027981 */ /* 0x001ea4000c1e1b00 */
[----:B--2---:R-:W-:-:S04]  /*06e0*/  ISETP.NE.U32.AND P0, PT, R2, RZ, PT ;  /* 0x000000ff0200720c */ /* 0x004fc80003f05070 */
[----:B------:R-:W-:-:S13]  /*06f0*/  ISETP.NE.AND.EX P0, PT, R3, RZ, PT, P0 ;  /* 0x000000ff0300720c */ /* 0x000fda0003f05300 */
[----:B------:R-:W-:Y:S05]  /*0700*/  @!P0 BRA `(.L_x_3) ;  /* 0x0000000000088947 */ /* 0x000fea0003800000 */
[----:B------:R2:W5:Y:S01]  /*0710*/  LD.E R6, desc[UR22][R2.64] ;  /* 0x0000001602067980 */ /* 0x000562000c101900 */
[----:B------:R-:W-:Y:S05]  /*0720*/  BRA `(.L_x_4) ;  /* 0x0000000000207947 */ /* 0x000fea0003800000 */
.L_x_3:
[----:B------:R-:W-:Y:S02]  /*0730*/  ULDC.64 UR4, c[0x0][0x588] ;  /* 0x0001620000047ab9 */ /* 0x000fe40000000a00 */
[----:B------:R-:W-:-:S04]  /*0740*/  ISETP.NE.U32.AND P0, PT, RZ, UR4, PT ;  /* 0x00000004ff007c0c */ /* 0x000fc8000bf05070 */
[----:B------:R-:W-:-:S13]  /*0750*/  ISETP.NE.AND.EX P0, PT, RZ, UR5, PT, P0 ;  /* 0x00000005ff007c0c */ /* 0x000fda000bf05300 */
[----:B------:R-:W-:Y:S05]  /*0760*/  @!P0 BRA `(.L_x_5) ;  /* 0x00000000000c8947 */ /* 0x000fea0003800000 */
[----:B------:R-:W0:Y:S02]  /*0770*/  LDC.64 R6, c[0x0][0x588] ;  /* 0x00016200ff067b82 */ /* 0x000e240000000a00 */
[----:B0-----:R1:W5:Y:S01]  /*0780*/  LDG.E R6, desc[UR22][R6.64] ;  /* 0x0000001606067981 */ /* 0x001362000c1e1900 */
[----:B------:R-:W-:Y:S05]  /*0790*/  BRA `(.L_x_4) ;  /* 0x0000000000047947 */ /* 0x000fea0003800000 */
.L_x_5:
[----:B------:R-:W0:Y:S02]  /*07a0*/  LDC R6, c[0x0][0x580] ;  /* 0x00016000ff067b82 */ /* 0x000e240000000800 */
.L_x_4:
[----:B------:R-:W-:Y:S02]  /*07b0*/  ULDC.64 UR4, c[0x0][0x5a0] ;  /* 0x0001680000047ab9 */ /* 0x000fe40000000a00 */
[----:B------:R-:W-:-:S04]  /*07c0*/  ISETP.NE.U32.AND P0, PT, RZ, UR4, PT ;  /* 0x00000004ff007c0c */ /* 0x000fc8000bf05070 */
[----:B------:R-:W-:-:S13]  /*07d0*/  ISETP.NE.AND.EX P0, PT, RZ, UR5, PT, P0 ;  /* 0x00000005ff007c0c */ /* 0x000fda000bf05300 */
[----:B------:R-:W-:Y:S05]  /*07e0*/  @!P0 BRA `(.L_x_6) ;  /* 0x00000000001c8947 */ /* 0x000fea0003800000 */
[----:B--2---:R-:W2:Y:S02]  /*07f0*/  LDC.64 R2, c[0x0][0x5a0] ;  /* 0x00016800ff027b82 */ /* 0x004ea40000000a00 */
[----:B--2---:R-:W2:Y:S02]  /*0800*/  LDG.E.64 R2, desc[UR22][R2.64] ;  /* 0x0000001602027981 */ /* 0x004ea4000c1e1b00 */
[----:B--2---:R-:W-:-:S04]  /*0810*/  ISETP.NE.U32.AND P0, PT, R2, RZ, PT ;  /* 0x000000ff0200720c */ /* 0x004fc80003f05070 */
[----:B------:R-:W-:-:S13]  /*0820*/  ISETP.NE.AND.EX P0, PT, R3, RZ, PT, P0 ;  /* 0x000000ff0300720c */ /* 0x000fda0003f05300 */
[----:B------:R-:W-:Y:S05]  /*0830*/  @!P0 BRA `(.L_x_6) ;  /* 0x0000000000088947 */ /* 0x000fea0003800000 */
[----:B-1----:R4:W5:Y:S01]  /*0840*/  LD.E R7, desc[UR22][R2.64] ;  /* 0x0000001602077980 */ /* 0x002962000c101900 */
[----:B------:R-:W-:Y:S05]  /*0850*/  BRA `(.L_x_7) ;  /* 0x0000000000207947 */ /* 0x000fea0003800000 */
.L_x_6:
[----:B------:R-:W-:Y:S02]  /*0860*/  ULDC.64 UR4, c[0x0][0x590] ;  /* 0x0001640000047ab9 */ /* 0x000fe40000000a00 */
[----:B------:R-:W-:-:S04]  /*0870*/  ISETP.NE.U32.AND P0, PT, RZ, UR4, PT ;  /* 0x00000004ff007c0c */ /* 0x000fc8000bf05070 */
[----:B------:R-:W-:-:S13]  /*0880*/  ISETP.NE.AND.EX P0, PT, RZ, UR5, PT, P0 ;  /* 0x00000005ff007c0c */ /* 0x000fda000bf05300 */
[----:B------:R-:W-:Y:S05]  /*0890*/  @!P0 BRA `(.L_x_8) ;  /* 0x00000000000c8947 */ /* 0x000fea0003800000 */
[----:B--2---:R-:W1:Y:S02]  /*08a0*/  LDC.64 R2, c[0x0][0x590] ;  /* 0x00016400ff027b82 */ /* 0x004e640000000a00 */
[----:B-1----:R3:W5:Y:S01]  /*08b0*/  LDG.E R7, desc[UR22][R2.64] ;  /* 0x0000001602077981 */ /* 0x002762000c1e1900 */
[----:B------:R-:W-:Y:S05]  /*08c0*/  BRA `(.L_x_7) ;  /* 0x0000000000047947 */ /* 0x000fea0003800000 */
.L_x_8:
[----:B-1----:R-:W1:Y:S02]  /*08d0*/  LDC R7, c[0x0][0x584] ;  /* 0x00016100ff077b82 */ /* 0x002e640000000800 */
.L_x_7:
[----:B------:R-:W0:Y:S01]  /*08e0*/  S2UR UR11, SR_CTAID.Y ;  /* 0x00000000000b79c3 */ /* 0x000e220000002600 */
[----:B------:R-:W-:Y:S01]  /*08f0*/  ULDC UR5, c[0x0][0x65c] ;  /* 0x0001970000057ab9 */ /* 0x000fe20000000800 */
[----:B------:R-:W-:Y:S01]  /*0900*/  UISETP.NE.AND UP0, UPT, UR16, 0x2, UPT ;  /* 0x000000021000788c */ /* 0x000fe2000bf05270 */
[----:B------:R-:W-:Y:S01]  /*0910*/  PRMT R9, RZ, 0x7610, R9 ;  /* 0x00007610ff097816 */ /* 0x000fe20000000009 */
[----:B------:R-:W-:Y:S01]  /*0920*/  UISETP.NE.AND UP2, UPT, UR5, 0x1, UPT ;  /* 0x000000010500788c */ /* 0x000fe2000bf45270 */
[----:B------:R-:W-:-:S03]  /*0930*/  IMAD.MOV.U32 R4, RZ, RZ, -0x1 ;  /* 0xffffffffff047424 */ /* 0x000fc600078e00ff */
[----:B------:R-:W0:Y:S07]  /*0940*/  S2UR UR4, SR_CTAID.X ;  /* 0x00000000000479c3 */ /* 0x000e2e0000002500 */
[----:B------:R-:W-:Y:S01]  /*0950*/  @UP2 ULDC UR14, c[0x0][0x10] ;  /* 0x00000400000e2ab9 */ /* 0x000fe20000000800 */
[----:B------:R-:W-:Y:S01]  /*0960*/  @UP2 UMOV UR7, URZ ;  /* 0x0000003f00072c82 */ /* 0x000fe20008000000 */
[----:B------:R-:W-:Y:S01]  /*0970*/  @UP2 UMOV UR5, URZ ;  /* 0x0000003f00052c82 */ /* 0x000fe20008000000 */
[----:B------:R-:W-:Y:S01]  /*0980*/  @!UP2 ULDC UR10, c[0x0][0xc] ;  /* 0x00000300000aaab9 */ /* 0x000fe20000000800 */
[----:B--234-:R-:W2:Y:S01]  /*0990*/  LDC.64 R2, c[0x0][0x650] ;  /* 0x00019400ff027b82 */ /* 0x01cea20000000a00 */
[----:B0-----:R-:W-:-:S02]  /*09a0*/  @UP2 UMOV UR9, UR11 ;  /* 0x0000000b00092c82 */ /* 0x001fc40008000000 */
[----:B------:R-:W-:Y:S01]  /*09b0*/  @UP2 UMOV UR6, UR9 ;  /* 0x0000000900062c82 */ /* 0x000fe20008000000 */
[----:B------:R-:W-:Y:S01]  /*09c0*/  @!UP2 UMOV UR9, UR11 ;  /* 0x0000000b0009ac82 */ /* 0x000fe20008000000 */
[----:B------:R-:W-:-:S03]  /*09d0*/  @UP2 UIMAD.WIDE.U32 UR14, UR4, UR14, UR6 ;  /* 0x0000000e040e22a5 */ /* 0x000fc6000f8e0006 */
[----:B------:R-:W-:Y:S01]  /*09e0*/  ULDC UR6, c[0x0][0xc] ;  /* 0x0000030000067ab9 */ /* 0x000fe20000000800 */
[----:B------:R-:W-:Y:S01]  /*09f0*/  @UP2 UIADD3 UR15, UR15, UR5, URZ ;  /* 0x000000050f0f2290 */ /* 0x000fe2000fffe03f */
[----:B------:R-:W-:Y:S02]  /*0a00*/  ULDC UR7, c[0x0][0x10] ;  /* 0x0000040000077ab9 */ /* 0x000fe40000000800 */
[----:B------:R-:W-:Y:S01]  /*0a10*/  UMOV UR5, URZ ;  /* 0x0000003f00057c82 */ /* 0x000fe20008000000 */
[----:B------:R-:W-:Y:S02]  /*0a20*/  UIMAD.WIDE.U32 UR6, UR6, UR7, URZ ;  /* 0x00000007060672a5 */ /* 0x000fe4000f8e003f */
[----:B------:R-:W-:Y:S01]  /*0a30*/  @!UP2 UIMAD.WIDE.U32 UR10, UR10, UR9, UR4 ;  /* 0x000000090a0aa2a5 */ /* 0x000fe2000f8e0004 */
[----:B------:R-:W-:Y:S02]  /*0a40*/  ULDC UR12, c[0x0][0x14] ;  /* 0x00000500000c7ab9 */ /* 0x000fe40000000800 */
[----:B------:R-:W-:-:S02]  /*0a50*/  UIMAD.WIDE.U32 UR20, UR6, UR12, URZ ;  /* 0x0000000c061472a5 */ /* 0x000fc4000f8e003f */
[----:B------:R-:W-:Y:S02]  /*0a60*/  UIMAD UR7, UR7, UR12, URZ ;  /* 0x0000000c070772a4 */ /* 0x000fe4000f8e023f */
[----:B------:R-:W-:Y:S01]  /*0a70*/  @!UP2 UMOV UR14, UR10 ;  /* 0x0000000a000eac82 */ /* 0x000fe20008000000 */
[----:B------:R-:W-:Y:S01]  /*0a80*/  @!UP2 UMOV UR15, UR11 ;  /* 0x0000000b000fac82 */ /* 0x000fe20008000000 */
[----:B------:R-:W-:Y:S02]  /*0a90*/  UIADD3 UR7, UR21, UR7, URZ ;  /* 0x0000000715077290 */ /* 0x000fe4000fffe03f */
[----:B------:R-:W-:-:S04]  /*0aa0*/  UIADD3 UR6, UP1, UR14, UR20, URZ ;  /* 0x000000140e067290 */ /* 0x000fc8000ff3e03f */
[----:B------:R-:W-:Y:S02]  /*0ab0*/  UIADD3.X UR10, UR15, UR7, URZ, UP1, !UPT ;  /* 0x000000070f0a7290 */ /* 0x000fe40008ffe43f */
[----:B------:R-:W-:Y:S02]  /*0ac0*/  USEL UR6, UR6, UR14, !UP0 ;  /* 0x0000000e06067287 */ /* 0x000fe4000c000000 */
[----:B------:R-:W-:-:S04]  /*0ad0*/  USEL UR10, UR10, UR15, !UP0 ;  /* 0x0000000f0a0a7287 */ /* 0x000fc8000c000000 */
[----:B--2---:R-:W-:Y:S01]  /*0ae0*/  ISETP.LE.U32.AND P0, PT, R2, UR6, PT ;  /* 0x0000000602007c0c */ /* 0x004fe2000bf03070 */
[----:B------:R-:W-:Y:S02]  /*0af0*/  IMAD.MOV.U32 R2, RZ, RZ, -0x1 ;  /* 0xffffffffff027424 */ /* 0x000fe400078e00ff */
[----:B------:R-:W-:Y:S02]  /*0b00*/  IMAD.U32 R0, RZ, RZ, UR10 ;  /* 0x0000000aff007e24 */ /* 0x000fe4000f8e00ff */
[----:B------:R-:W-:-:S03]  /*0b10*/  IMAD.U32 R5, RZ, RZ, UR10 ;  /* 0x0000000aff057e24 */ /* 0x000fc6000f8e00ff */
[----:B------:R-:W-:Y:S01]  /*0b20*/  ISETP.GE.U32.AND.EX P0, PT, R0, R3, PT, P0 ;  /* 0x000000030000720c */ /* 0x000fe20003f06100 */
[----:B------:R-:W-:Y:S02]  /*0b30*/  IMAD.U32 R0, RZ, RZ, UR6 ;  /* 0x00000006ff007e24 */ /* 0x000fe4000f8e00ff */
[----:B------:R-:W-:-:S10]  /*0b40*/  IMAD.MOV.U32 R3, RZ, RZ, -0x1 ;  /* 0xffffffffff037424 */ /* 0x000fd400078e00ff */
[----:B------:R-:W-:Y:S05]  /*0b50*/  @P0 BRA `(.L_x_9) ;  /* 0x0000000400880947 */ /* 0x000fea0003800000 */
[----:B------:R-:W-:Y:S01]  /*0b60*/  I2FP.F32.U32 R2, UR4 ;  /* 0x0000000400027c45 */ /* 0x000fe20008201000 */
[----:B------:R-:W-:Y:S01]  /*0b70*/  ULDC.64 UR18, c[0x0][0x628] ;  /* 0x00018a0000127ab9 */ /* 0x000fe20000000a00 */
[----:B------:R-:W-:Y:S01]  /*0b80*/  ULDC UR6, c[0x0][0x150] ;  /* 0x0000540000067ab9 */ /* 0x000fe20000000800 */
[----:B------:R-:W-:Y:S01]  /*0b90*/  ISETP.NE.U32.AND P0, PT, RZ, UR18, PT ;  /* 0x00000012ff007c0c */ /* 0x000fe2000bf05070 */
[----:B------:R-:W-:Y:S01]  /*0ba0*/  ULDC UR25, c[0x0][0x630] ;  /* 0x00018c0000197ab9 */ /* 0x000fe20000000800 */
[----:B------:R-:W-:Y:S01]  /*0bb0*/  FMUL R2, R2, UR6 ;  /* 0x0000000602027c20 */ /* 0x000fe20008400000 */
[----:B------:R-:W-:Y:S01]  /*0bc0*/  R2UR UR26, R0 ;  /* 0x00000000001a72ca */ /* 0x000fe200000e0000 */
[----:B------:R-:W-:Y:S01]  /*0bd0*/  ULDC UR28, c[0x0][0x154] ;  /* 0x00005500001c7ab9 */ /* 0x000fe20000000800 */
[----:B------:R-:W-:Y:S01]  /*0be0*/  ISETP.NE.AND.EX P0, PT, RZ, UR19, PT, P0 ;  /* 0x00000013ff007c0c */ /* 0x000fe2000bf05300 */
[----:B------:R0:W2:Y:S01]  /*0bf0*/  F2I.U32.TRUNC.NTZ R3, R2 ;  /* 0x0000000200037305 */ /* 0x0000a2000020f000 */
[----:B------:R-:W-:-:S02]  /*0c00*/  R2UR UR27, R5 ;  /* 0x00000000051b72ca */ /* 0x000fc400000e0000 */
[----:B------:R-:W-:Y:S02]  /*0c10*/  R2UR UR10, R0 ;  /* 0x00000000000a72ca */ /* 0x000fe400000e0000 */
[----:B------:R-:W-:-:S07]  /*0c20*/  R2UR UR11, R5 ;  /* 0x00000000050b72ca */ /* 0x000fce00000e0000 */
[----:B0-----:R-:W-:Y:S08]  /*0c30*/  @!P0 BRA `(.L_x_10) ;  /* 0x0000000000308947 */ /* 0x001ff00003800000 */
[----:B------:R-:W-:Y:S01]  /*0c40*/  R2UR UR10, R0 ;  /* 0x00000000000a72ca */ /* 0x000fe200000e0000 */
[----:B------:R-:W-:Y:S01]  /*0c50*/  ULDC UR6, c[0x0][0x634] ;  /* 0x00018d0000067ab9 */ /* 0x000fe20000000800 */
[----:B------:R-:W-:-:S11]  /*0c60*/  R2UR UR12, R5 ;  /* 0x00000000050c72ca */ /* 0x000fd600000e0000 */
[----:B------:R-:W-:-:S04]  /*0c70*/  UIADD3 UR6, UP1, UR10, UR6, URZ ;  /* 0x000000060a067290 */ /* 0x000fc8000ff3e03f */
[----:B------:R-:W-:-:S04]  /*0c80*/  UIADD3.X UR12, URZ, UR12, URZ, UP1, !UPT ;  /* 0x0000000c3f0c7290 */ /* 0x000fc80008ffe43f */
[----:B------:R-:W-:-:S04]  /*0c90*/  UIMAD.WIDE.U32 UR10, UR12, UR18, URZ ;  /* 0x000000120c0a72a5 */ /* 0x000fc8000f8e003f */
[----:B------:R-:W-:Y:S02]  /*0ca0*/  UIMAD.WIDE.U32 UR14, UP1, UR6, UR19, UR10 ;  /* 0x00000013060e72a5 */ /* 0x000fe4000f82000a */
[----:B------:R-:W-:Y:S02]  /*0cb0*/  UIMAD.WIDE.U32 UR10, UR6, UR18, URZ ;  /* 0x00000012060a72a5 */ /* 0x000fe4000f8e003f */
[----:B------:R-:W-:Y:S02]  /*0cc0*/  UIADD3.X UR17, URZ, URZ, URZ, UP1, !UPT ;  /* 0x0000003f3f117290 */ /* 0x000fe40008ffe43f */
[----:B------:R-:W-:Y:S01]  /*0cd0*/  UIADD3 URZ, UP1, UR11, UR14, URZ ;  /* 0x0000000e0b3f7290 */ /* 0x000fe2000ff3e03f */
[----:B------:R-:W-:-:S03]  /*0ce0*/  UMOV UR16, UR15 ;  /* 0x0000000f00107c82 */ /* 0x000fc60008000000 */
[----:B------:R-:W-:-:S12]  /*0cf0*/  UIMAD.WIDE.U32.X UR10, UR12, UR19, UR16, UP1 ;  /* 0x000000130c0a72a5 */ /* 0x000fd800088e0410 */
.L_x_10:
[----:B------:R-:W-:Y:S01]  /*0d00*/  USHF.R.U64 UR5, UR10, UR25, UR11 ;  /* 0x000000190a057299 */ /* 0x000fe2000800120b */
[----:B------:R-:W-:Y:S01]  /*0d10*/  I2FP.F32.U32 R2, UR9 ;  /* 0x0000000900027c45 */ /* 0x000fe20008201000 */
[----:B------:R-:W-:Y:S01]  /*0d20*/  USHF.R.U32.HI UR6, URZ, UR25, UR11 ;  /* 0x000000193f067299 */ /* 0x000fe2000801160b */
[----:B--2---:R-:W-:Y:S01]  /*0d30*/  R2UR UR16, R3 ;  /* 0x00000000031072ca */ /* 0x004fe200000e0000 */
[----:B------:R-:W-:Y:S02]  /*0d40*/  UIADD3 UR19, UP1, URZ, -UR5, URZ ;  /* 0x800000053f137290 */ /* 0x000fe4000ff3e03f */
[----:B------:R-:W-:Y:S01]  /*0d50*/  FMUL R2, R2, UR28 ;  /* 0x0000001c02027c20 */ /* 0x000fe20008400000 */
[----:B------:R-:W-:Y:S01]  /*0d60*/  ULDC.64 UR10, c[0x0][0x620] ;  /* 0x00018800000a7ab9 */ /* 0x000fe20000000a00 */
[----:B------:R-:W-:Y:S01]  /*0d70*/  UIADD3.X UR6, URZ, ~UR6, URZ, UP1, !UPT ;  /* 0x800000063f067290 */ /* 0x000fe20008ffe43f */
[----:B------:R-:W-:Y:S01]  /*0d80*/  UMOV UR14, UR26 ;  /* 0x0000001a000e7c82 */ /* 0x000fe20008000000 */
[----:B------:R-:W-:-:S02]  /*0d90*/  UMOV UR15, UR27 ;  /* 0x0000001b000f7c82 */ /* 0x000fc40008000000 */
[----:B------:R-:W-:Y:S01]  /*0da0*/  UIMAD UR6, UR6, UR10, URZ ;  /* 0x0000000a060672a4 */ /* 0x000fe2000f8e023f */
[----:B------:R-:W0:Y:S01]  /*0db0*/  F2I.U32.TRUNC.NTZ R2, R2 ;  /* 0x0000000200027305 */ /* 0x000e22000020f000 */
[----:B------:R-:W-:Y:S02]  /*0dc0*/  UIMAD.WIDE.U32 UR14, UR19, UR10, UR14 ;  /* 0x0000000a130e72a5 */ /* 0x000fe4000f8e000e */
[----:B------:R-:W-:Y:S01]  /*0dd0*/  UIMAD UR19, UR19, UR11, UR6 ;  /* 0x0000000b131372a4 */ /* 0x000fe2000f8e0206 */
[----:B------:R-:W-:Y:S01]  /*0de0*/  ULDC UR30, c[0x0][0x658] ;  /* 0x00019600001e7ab9 */ /* 0x000fe20000000800 */
[----:B------:R-:W-:Y:S02]  /*0df0*/  UMOV UR28, 0xffffffff ;  /* 0xffffffff001c7882 */ /* 0x000fe40000000000 */
[----:B------:R-:W-:Y:S01]  /*0e00*/  UIADD3 UR19, UR15, UR19, URZ ;  /* 0x000000130f137290 */ /* 0x000fe2000fffe03f */
[----:B------:R-:W-:Y:S01]  /*0e10*/  ULDC UR25, c[0x0][0x618] ;  /* 0x0001860000197ab9 */ /* 0x000fe20000000800 */
[----:B------:R-:W-:Y:S01]  /*0e20*/  ULDC.64 UR10, c[0x0][0x640] ;  /* 0x00019000000a7ab9 */ /* 0x000fe20000000a00 */
[----:B------:R-:W-:Y:S01]  /*0e30*/  USHF.L.U32 UR15, UR28, UR30, URZ ;  /* 0x0000001e1c0f7299 */ /* 0x000fe2000800063f */
[----:B------:R-:W-:Y:S01]  /*0e40*/  ISETP.NE.U32.AND P0, PT, RZ, UR10, PT ;  /* 0x0000000aff007c0c */ /* 0x000fe2000bf05070 */
[----:B------:R-:W-:-:S02]  /*0e50*/  USHF.R.U64 UR28, UR14, UR25, UR19 ;  /* 0x000000190e1c7299 */ /* 0x000fc40008001213 */
[----:B------:R-:W-:Y:S01]  /*0e60*/  USHF.R.U32.HI UR14, URZ, UR25, UR19 ;  /* 0x000000193f0e7299 */ /* 0x000fe20008011613 */
[----:B0-----:R-:W-:Y:S01]  /*0e70*/  R2UR UR18, R2 ;  /* 0x00000000021272ca */ /* 0x001fe200000e0000 */
[----:B------:R-:W-:Y:S01]  /*0e80*/  ULDC UR27, c[0x0][0x608] ;  /* 0x00018200001b7ab9 */ /* 0x000fe20000000800 */
[----:B------:R-:W-:Y:S01]  /*0e90*/  ISETP.NE.AND.EX P0, PT, RZ, UR11, PT, P0 ;  /* 0x0000000bff007c0c */ /* 0x000fe2000bf05300 */
[----:B------:R-:W-:Y:S02]  /*0ea0*/  USHF.R.U64 UR32, UR28, UR27, UR14 ;  /* 0x0000001b1c207299 */ /* 0x000fe4000800120e */
[----:B------:R-:W-:Y:S01]  /*0eb0*/  USHF.R.U32.HI UR14, URZ, UR27, UR14 ;  /* 0x0000001b3f0e7299 */ /* 0x000fe2000801160e */
[----:B------:R-:W-:Y:S01]  /*0ec0*/  UMOV UR26, 0x1 ;  /* 0x00000001001a7882 */ /* 0x000fe20000000000 */
[----:B------:R-:W-:Y:S02]  /*0ed0*/  UIADD3 UR16, -UR16, URZ, URZ ;  /* 0x0000003f10107290 */ /* 0x000fe4000fffe13f */
[----:B------:R-:W-:-:S02]  /*0ee0*/  USHF.R.U64 UR33, UR32, UR30, UR14 ;  /* 0x0000001e20217299 */ /* 0x000fc4000800120e */
[----:B------:R-:W-:Y:S01]  /*0ef0*/  USHF.L.U32 UR25, UR26, UR30, URZ ;  /* 0x0000001e1a197299 */ /* 0x000fe2000800063f */
[----:B------:R-:W-:Y:S01]  /*0f00*/  ULDC UR17, c[0x0][0x144] ;  /* 0x0000510000117ab9 */ /* 0x000fe20000000800 */
[----:B------:R-:W-:Y:S01]  /*0f10*/  ULDC UR6, c[0x0][0x600] ;  /* 0x0001800000067ab9 */ /* 0x000fe20000000800 */
[----:B------:R-:W-:Y:S02]  /*0f20*/  ULOP3.LUT UR26, URZ, UR15, URZ, 0x33, !UPT ;  /* 0x0000000f3f1a7292 */ /* 0x000fe4000f8e333f */
[----:B------:R-:W-:Y:S02]  /*0f30*/  USHF.R.U32.HI UR15, URZ, UR30, UR14 ;  /* 0x0000001e3f0f7299 */ /* 0x000fe4000801160e */
[----:B------:R-:W-:Y:S02]  /*0f40*/  UIADD3 UR12, UR6, -0x1, URZ ;  /* 0xffffffff060c7890 */ /* 0x000fe4000fffe03f */
[----:B------:R-:W-:Y:S02]  /*0f50*/  UIADD3 UR29, -UR18, URZ, URZ ;  /* 0x0000003f121d7290 */ /* 0x000fe4000fffe13f */
[----:B------:R-:W-:Y:S01]  /*0f60*/  UIMAD UR4, UR17, UR16, UR4 ;  /* 0x00000010110472a4 */ /* 0x000fe2000f8e0204 */
[----:B------:R-:W-:Y:S01]  /*0f70*/  ULDC UR34, c[0x0][0x148] ;  /* 0x0000520000227ab9 */ /* 0x000fe20000000800 */
[----:B------:R-:W-:Y:S01]  /*0f80*/  ULDC UR30, c[0x0][0x648] ;  /* 0x00019200001e7ab9 */ /* 0x000fe20000000800 */
[----:B------:R-:W-:Y:S01]  /*0f90*/  ULDC UR31, c[0x0][0x638] ;  /* 0x00018e00001f7ab9 */ /* 0x000fe20000000800 */
[----:B------:R-:W-:Y:S01]  /*0fa0*/  UMOV UR14, UR33 ;  /* 0x00000021000e7c82 */ /* 0x000fe20008000000 */
[----:B------:R-:W-:Y:S07]  /*0fb0*/  @!P0 BRA `(.L_x_11) ;  /* 0x0000000000308947 */ /* 0x000fee0003800000 */
[----:B------:R-:W-:Y:S02]  /*0fc0*/  ULDC UR18, c[0x0][0x64c] ;  /* 0x0001930000127ab9 */ /* 0x000fe40000000800 */
        /* <DEDUP_REMOVED lines=8> */
[----:B------:R-:W-:-:S07]  /*1050*/  UIMAD.WIDE.U32.X UR10, UR27, UR11, UR18, UP1 ;  /* 0x0000000b1b0a72a5 */ /* 0x000fce00088e0412 */
[----:B------:R-:W-:Y:S01]  /*1060*/  UMOV UR14, UR10 ;  /* 0x0000000a000e7c82 */ /* 0x000fe20008000000 */
[----:B------:R-:W-:-:S05]  /*1070*/  UMOV UR15, UR11 ;  /* 0x0000000b000f7c82 */ /* 0x000fca0008000000 */
.L_x_11:
[----:B------:R-:W-:Y:S01]  /*1080*/  USHF.R.U64 UR10, UR14, UR30, UR15 ;  /* 0x0000001e0e0a7299 */ /* 0x000fe2000800120f */
[----:B------:R-:W-:Y:S01]  /*1090*/  IMAD.MOV.U32 R9, RZ, RZ, 0x1 ;  /* 0x00000001ff097424 */ /* 0x000fe200078e00ff */
[----:B------:R-:W-:Y:S01]  /*10a0*/  @UP2 UIMAD UR4, UR34, UR29, UR9 ;  /* 0x0000001d220422a4 */ /* 0x000fe2000f8e0209 */
[----:B------:R-:W-:Y:S01]  /*10b0*/  IMAD.U32 R4, RZ, RZ, UR5 ;  /* 0x00000005ff047e24 */ /* 0x000fe2000f8e00ff */
[----:B------:R-:W-:Y:S02]  /*10c0*/  ULOP3.LUT UR26, UR32, UR26, URZ, 0xc0, !UPT ;  /* 0x0000001a201a7292 */ /* 0x000fe4000f8ec03f */
[----:B------:R-:W-:Y:S02]  /*10d0*/  UIADD3 UR9, -UR10, URZ, URZ ;  /* 0x0000003f0a097290 */ /* 0x000fe4000fffe13f */
[----:B------:R-:W-:Y:S02]  /*10e0*/  ULOP3.LUT UR12, UR28, UR12, URZ, 0xc0, !UPT ;  /* 0x0000000c1c0c7292 */ /* 0x000fe4000f8ec03f */
[----:B------:R-:W-:-:S02]  /*10f0*/  UIMAD UR25, UR25, UR10, UR26 ;  /* 0x0000000a191972a4 */ /* 0x000fc4000f8e021a */
[----:B------:R-:W-:Y:S01]  /*1100*/  UIMAD UR9, UR9, UR31, UR33 ;  /* 0x0000001f090972a4 */ /* 0x000fe2000f8e0221 */
[----:B------:R-:W-:Y:S02]  /*1110*/  ULDC UR10, c[0x0][0x610] ;  /* 0x00018400000a7ab9 */ /* 0x000fe40000000800 */
[----:B------:R-:W-:Y:S02]  /*1120*/  UIMAD UR4, UR25, UR10, UR4 ;  /* 0x0000000a190472a4 */ /* 0x000fe4000f8e0204 */
[----:B------:R-:W-:-:S04]  /*1130*/  UIMAD UR9, UR9, UR6, UR12 ;  /* 0x00000006090972a4 */ /* 0x000fc8000f8e020c */
[----:B------:R-:W-:Y:S02]  /*1140*/  USEL UR6, UR9, UR4, !UP2 ;  /* 0x0000000409067287 */ /* 0x000fe4000d000000 */
[----:B------:R-:W-:-:S04]  /*1150*/  USEL UR4, UR4, UR9, !UP2 ;  /* 0x0000000904047287 */ /* 0x000fc8000d000000 */
[----:B------:R-:W-:Y:S02]  /*1160*/  IMAD.U32 R3, RZ, RZ, UR6 ;  /* 0x00000006ff037e24 */ /* 0x000fe4000f8e00ff */
[----:B------:R-:W-:-:S07]  /*1170*/  IMAD.U32 R2, RZ, RZ, UR4 ;  /* 0x00000004ff027e24 */ /* 0x000fce000f8e00ff */
.L_x_9:
[----:B------:R-:W-:Y:S02]  /*1180*/  ULDC UR4, c[0x0][0x28c] ;  /* 0x0000a30000047ab9 */ /* 0x000fe40000000800 */
[----:B------:R-:W-:-:S04]  /*1190*/  UIADD3 UR4, UR4, 0x1f, URZ ;  /* 0x0000001f04047890 */ /* 0x000fc8000fffe03f */
[----:B------:R-:W-:-:S04]  /*11a0*/  USHF.R.S32.HI UR5, URZ, 0x1f, UR4 ;  /* 0x0000001f3f057899 */ /* 0x000fc80008011404 */
[----:B------:R-:W-:-:S04]  /*11b0*/  ULEA.HI UR5, UR5, UR4, URZ, 0x5 ;  /* 0x0000000405057291 */ /* 0x000fc8000f8f283f */
[----:B------:R-:W-:Y:S01]  /*11c0*/  USHF.R.S32.HI UR14, URZ, 0x5, UR5 ;  /* 0x000000053f0e7899 */ /* 0x000fe20008011405 */
[----:B------:R-:W-:Y:S11]  /*11d0*/  @!P1 BRA `(.L_x_12) ;  /* 0x00000044000c9947 */ /* 0x000ff60003800000 */
[----:B------:R-:W-:-:S06]  /*11e0*/  UISETP.GT.U32.AND UP1, UPT, UR24, 0x1, UPT ;  /* 0x000000011800788c */ /* 0x000fcc000bf24070 */
[----:B------:R-:W-:-:S13]  /*11f0*/  PLOP3.LUT P0, PT, PT, PT, UP1, 0x80, 0x0 ;  /* 0x000000000000781c */ /* 0x000fda0003f0f018 */
[----:B------:R-:W-:Y:S05]  /*1200*/  @P0 EXIT ;  /* 0x000000000000094d */ /* 0x000fea0003800000 */
.L_x_13:
[----:B------:R-:W-:-:S08]  /*1210*/  NOP ;  /* 0x0000000000007918 */ /* 0x000fd00000000000 */
[----:B------:R-:W0:Y:S02]  /*1220*/  USETMAXREG.TRY_ALLOC.CTAPOOL UP1, 0xe8 ;  /* 0x000000e8000079c8 */ /* 0x000e240008020600 */
[----:B0-----:R-:W-:-:S13]  /*1230*/  PLOP3.LUT P0, PT, PT, PT, UP1, 0x80, 0x0 ;  /* 0x000000000000781c */ /* 0x001fda0003f0f018 */
[----:B------:R-:W-:Y:S05]  /*1240*/  @!P0 BRA `(.L_x_13) ;  /* 0xfffffffc00f08947 */ /* 0x000fea000383ffff */
[----:B------:R-:W-:-:S13]  /*1250*/  LOP3.LUT P0, RZ, R9, 0xff, RZ, 0xc0, !PT ;  /* 0x000000ff09ff7812 */ /* 0x000fda000780c0ff */
[----:B------:R-:W-:Y:S05]  /*1260*/  @!P0 EXIT ;  /* 0x000000000000894d */ /* 0x000fea0003800000 */
[----:B------:R-:W0:Y:S01]  /*1270*/  S2UR UR5, SR_CgaCtaId ;  /* 0x00000000000579c3 */ /* 0x000e220000008800 */
[----:B------:R-:W-:Y:S01]  /*1280*/  SHF.R.S32.HI R9, RZ, 0x1f, R14 ;  /* 0x0000001fff097819 */ /* 0x000fe2000001140e */
[----:B------:R-:W-:Y:S01]  /*1290*/  USHF.R.U32.HI UR4, URZ, 0x2, UR14 ;  /* 0x000000023f047899 */ /* 0x000fe2000801160e */
[----:B------:R-:W-:Y:S02]  /*12a0*/  UMOV UR12, 0x400 ;  /* 0x00000400000c7882 */ /* 0x000fe40000000000 */
[CC--:B------:R-:W-:Y:S01]  /*12b0*/  LEA.HI R8, R9.reuse, R14.reuse, RZ, 0x2 ;  /* 0x0000000e09087211 */ /* 0x0c0fe200078f10ff */
[----:B------:R-:W-:Y:S01]  /*12c0*/  ULOP3.LUT UR15, UR14, 0x3, URZ, 0xc0, !UPT ;  /* 0x000000030e0f7892 */ /* 0x000fe2000f8ec03f */
[----:B------:R-:W-:Y:S01]  /*12d0*/  LEA.HI R12, R9, R14, RZ, 0x5 ;  /* 0x0000000e090c7211 */ /* 0x000fe200078f28ff */
[----:B------:R-:W-:Y:S01]  /*12e0*/  ULOP3.LUT UR4, UR4, 0x1, URZ, 0xc0, !UPT ;  /* 0x0000000104047892 */ /* 0x000fe2000f8ec03f */
[--C-:B------:R-:W-:Y:S01]  /*12f0*/  SHF.R.S32.HI R11, RZ, 0x2, R8.reuse ;  /* 0x00000002ff0b7819 */ /* 0x100fe20000011408 */
[----:B------:R-:W-:Y:S01]  /*1300*/  USEL UR15, UR15, URZ, !UP0 ;  /* 0x0000003f0f0f7287 */ /* 0x000fe2000c000000 */
[----:B------:R-:W-:Y:S01]  /*1310*/  SHF.R.S32.HI R10, RZ, 0x1f, R8 ;  /* 0x0000001fff0a7819 */ /* 0x000fe20000011408 */
[----:B------:R-:W-:Y:S01]  /*1320*/  UISETP.EQ.U32.AND UP0, UPT, UR4, 0x1, !UP0 ;  /* 0x000000010400788c */ /* 0x000fe2000c702070 */
[----:B------:R-:W-:Y:S01]  /*1330*/  LOP3.LUT R9, R8, 0xfffffffc, RZ, 0xc0, !PT ;  /* 0xfffffffc08097812 */ /* 0x000fe200078ec0ff */
[----:B------:R-:W-:Y:S01]  /*1340*/  UISETP.LT.AND UP1, UPT, UR14, 0x1, UPT ;  /* 0x000000010e00788c */ /* 0x000fe2000bf21270 */
[----:B------:R-:W-:Y:S01]  /*1350*/  LEA.HI R10, R10, R11, RZ, 0x3 ;  /* 0x0000000b0a0a7211 */ /* 0x000fe200078f18ff */
[----:B------:R-:W-:Y:S01]  /*1360*/  ULDC UR6, c[0x0][0x284] ;  /* 0x0000a10000067ab9 */ /* 0x000fe20000000800 */
[----:B------:R-:W-:Y:S01]  /*1370*/  ULOP3.LUT UR31, UR13, 0x1, URZ, 0xfc, !UPT ;  /* 0x000000010d1f7892 */ /* 0x000fe2000f8efc3f */
[----:B------:R-:W-:Y:S01]  /*1380*/  IMAD.IADD R14, R14, 0x1, -R9 ;  /* 0x000000010e0e7824 */ /* 0x000fe200078e0a09 */
[----:B------:R-:W-:Y:S01]  /*1390*/  LOP3.LUT R8, R10, 0xfffffff8, RZ, 0xc0, !PT ;  /* 0xfffffff80a087812 */ /* 0x000fe200078ec0ff */
[----:B------:R-:W-:Y:S01]  /*13a0*/  VIADD R10, R15, 0xffffffff ;  /* 0xffffffff0f0a7836 */ /* 0x000fe20000000000 */
[----:B------:R-:W-:-:S02]  /*13b0*/  USEL UR16, UR14, 0x1, UP1 ;  /* 0x000000010e107887 */ /* 0x000fc40008800000 */
[----:B------:R-:W-:Y:S01]  /*13c0*/  USHF.L.U32 UR32, UR14, 0x1, URZ ;  /* 0x000000010e207899 */ /* 0x000fe2000800063f */
[----:B------:R-:W-:Y:S01]  /*13d0*/  IMAD.IADD R8, R11, 0x1, -R8 ;  /* 0x000000010b087824 */ /* 0x000fe200078e0a08 */
[----:B0-----:R-:W-:Y:S01]  /*13e0*/  ULEA UR12, UR5, UR12, 0x18 ;  /* 0x0000000c050c7291 */ /* 0x001fe2000f8ec03f */
[C---:B------:R-:W-:Y:S01]  /*13f0*/  ISETP.NE.AND P0, PT, R10.reuse, RZ, PT ;  /* 0x000000ff0a00720c */ /* 0x040fe20003f05270 */
[----:B------:R-:W-:Y:S01]  /*1400*/  IMAD.SHL.U32 R10, R10, 0x8, RZ ;  /* 0x000000080a0a7824 */ /* 0x000fe200078e00ff */
[----:B------:R-:W-:Y:S01]  /*1410*/  SHF.R.S32.HI R11, RZ, 0x5, R12 ;  /* 0x00000005ff0b7819 */ /* 0x000fe2000001140c */
[----:B------:R-:W-:Y:S01]  /*1420*/  UIADD3 UR4, UR12, 0x180, URZ ;  /* 0x000001800c047890 */ /* 0x000fe2000fffe03f */
[--C-:B------:R-:W-:Y:S01]  /*1430*/  SHF.R.S32.HI R9, RZ, 0x1f, R8.reuse ;  /* 0x0000001fff097819 */ /* 0x100fe20000011408 */
[----:B------:R-:W-:Y:S01]  /*1440*/  UIADD3 UR5, UR12, 0x2180, URZ ;  /* 0x000021800c057890 */ /* 0x000fe2000fffe03f */
[----:B------:R-:W-:Y:S01]  /*1450*/  LOP3.LUT R10, R10, 0x8, RZ, 0xc0, !PT ;  /* 0x000000080a0a7812 */ /* 0x000fe200078ec0ff */
[----:B------:R-:W-:Y:S01]  /*1460*/  UIADD3 UR33, UR12, 0x50, URZ ;  /* 0x000000500c217890 */ /* 0x000fe2000fffe03f */
[C-C-:B------:R-:W-:Y:S01]  /*1470*/  IMAD R19, R11.reuse, -0x10, -R8.reuse ;  /* 0xfffffff00b137824 */ /* 0x140fe200078e0a08 */
[----:B------:R-:W-:Y:S01]  /*1480*/  USHF.R.U32.HI UR4, URZ, 0x4, UR4 ;  /* 0x000000043f047899 */ /* 0x000fe20008011604 */
[----:B------:R-:W-:Y:S01]  /*1490*/  IMAD.WIDE R8, R11, 0x10, R8 ;  /* 0x000000100b087825 */ /* 0x000fe200078e0208 */
[----:B------:R-:W-:Y:S01]  /*14a0*/  USHF.R.U32.HI UR5, URZ, 0x4, UR5 ;  /* 0x000000043f057899 */ /* 0x000fe20008011605 */
[----:B------:R-:W-:Y:S01]  /*14b0*/  SEL R84, RZ, 0x1, P0 ;  /* 0x00000001ff547807 */ /* 0x000fe20000000000 */
[----:B------:R-:W-:Y:S01]  /*14c0*/  ULOP3.LUT UR4, UR4, 0x3fff, URZ, 0xc0, !UPT ;  /* 0x00003fff04047892 */ /* 0x000fe2000f8ec03f */
[----:B------:R-:W-:Y:S01]  /*14d0*/  LEA R15, R15, UR33, 0x3 ;  /* 0x000000210f0f7c11 */ /* 0x000fe2000f8e18ff */
[----:B------:R-:W-:Y:S01]  /*14e0*/  ULOP3.LUT UR5, UR5, 0x3fff, URZ, 0xc0, !UPT ;  /* 0x00003fff05057892 */ /* 0x000fe2000f8ec03f */
[C---:B------:R-:W-:Y:S01]  /*14f0*/  LOP3.LUT R85, R10.reuse, 0x8, RZ, 0x3c, !PT ;  /* 0x000000080a557812 */ /* 0x040fe200078e3cff */
[----:B------:R-:W-:Y:S01]  /*1500*/  VIADD R19, R19, UR6 ;  /* 0x0000000613137c36 */ /* 0x000fe20008000000 */
[----:B------:R-:W-:Y:S01]  /*1510*/  LOP3.LUT R18, R10, 0x18, RZ, 0x3c, !PT ;  /* 0x000000180a127812 */ /* 0x000fe200078e3cff */
[----:B------:R-:W-:-:S02]  /*1520*/  UIADD3 UR16, -UR16, UR14, URZ ;  /* 0x0000000e10107290 */ /* 0x000fc4000fffe13f */
[----:B------:R-:W-:Y:S02]  /*1530*/  USEL UR17, URZ, 0x1, !UP0 ;  /* 0x000000013f117887 */ /* 0x000fe4000c000000 */
[----:B------:R-:W-:Y:S02]  /*1540*/  ULOP3.LUT UR18, UR4, 0x10000, URZ, 0xfc, !UPT ;  /* 0x0001000004127892 */ /* 0x000fe4000f8efc3f */
[----:B------:R-:W-:-:S12]  /*1550*/  ULOP3.LUT UR19, UR5, 0x10000, URZ, 0xfc, !UPT ;  /* 0x0001000005137892 */ /* 0x000fd8000f8efc3f */
.L_x_104:
[----:B------:R-:W-:Y:S01]  /*1560*/  SHF.L.U32 R10, R84, 0x1f, RZ ;  /* 0x0000001f540a7819 */ /* 0x000fe200000006ff */
[----:B------:R-:W0:Y:S01]  /*1570*/  LDC R11, c[0x0][0x28c] ;  /* 0x0000a300ff0b7b82 */ /* 0x000e220000000800 */
[----:B------:R-:W-:Y:S01]  /*1580*/  UMOV UR4, URZ ;  /* 0x0000003f00047c82 */ /* 0x000fe20008000000 */
[----:B------:R-:W-:Y:S01]  /*1590*/  UMOV UR24, UR15 ;  /* 0x0000000f00187c82 */ /* 0x000fe20008000000 */
[----:B------:R-:W2:Y:S01]  /*15a0*/  SYNCS.PHASECHK.TRANS64.TRYWAIT P0, [R15+URZ+-0x8], R10 ;  /* 0xfffff80a0f0075a7 */ /* 0x000ea2000800017f */
[----:B0-----:R-:W-:Y:S01]  /*15b0*/  ISETP.GE.AND P1, PT, R11, 0x1, PT ;  /* 0x000000010b00780c */ /* 0x001fe20003f26270 */
[----:B-12-4-:R-:W-:-:S12]  /*15c0*/  @!P0 BRA `(.L_x_14) ;  /* 0x0000005000008947 */ /* 0x016fd80003800000 */
.L_x_126:
[----:B------:R-:W-:Y:S01]  /*15d0*/  UMOV UR5, URZ ;  /* 0x0000003f00057c82 */ /* 0x000fe20008000000 */
[----:B------:R-:W-:Y:S01]  /*15e0*/  UMOV UR6, URZ ;  /* 0x0000003f00067c82 */ /* 0x000fe20008000000 */
[----:B------:R-:W-:Y:S02]  /*15f0*/  CS2R R20, SRZ ;  /* 0x0000000000147805 */ /* 0x000fe4000001ff00 */
[----:B------:R-:W-:Y:S02]  /*1600*/  CS2R R22, SRZ ;  /* 0x0000000000167805 */ /* 0x000fe4000001ff00 */
[----:B------:R-:W-:Y:S02]  /*1610*/  CS2R R56, SRZ ;  /* 0x0000000000387805 */ /* 0x000fe4000001ff00 */
[----:B------:R-:W-:Y:S02]  /*1620*/  CS2R R58, SRZ ;  /* 0x00000000003a7805 */ /* 0x000fe4000001ff00 */
[----:B------:R-:W-:-:S02]  /*1630*/  CS2R R60, SRZ ;  /* 0x00000000003c7805 */ /* 0x000fc4000001ff00 */
[----:B------:R-:W-:Y:S02]  /*1640*/  CS2R R62, SRZ ;  /* 0x00000000003e7805 */ /* 0x000fe4000001ff00 */
        /* <DEDUP_REMOVED lines=9> */
[----:B------:R-:W-:Y:S01]  /*16e0*/  CS2R R82, SRZ ;  /* 0x0000000000527805 */ /* 0x000fe2000001ff00 */
[----:B------:R-:W-:Y:S01]  /*16f0*/  IMAD.U32 R13, RZ, RZ, UR17 ;  /* 0x00000011ff0d7e24 */ /* 0x000fe2000f8e00ff */
        /* <DEDUP_REMOVED lines=15> */
[----:B------:R-:W-:Y:S01]  /*17f0*/  CS2R R54, SRZ ;  /* 0x0000000000367805 */ /* 0x000fe2000001ff00 */
[----:B------:R-:W-:Y:S06]  /*1800*/  @!P1 BRA `(.L_x_15) ;  /* 0x0000000400489947 */ /* 0x000fec0003800000 */
[----:B------:R-:W-:-:S06]  /*1810*/  UISETP.NE.AND UP0, UPT, UR31, 0x3, UPT ;  /* 0x000000031f00788c */ /* 0x000fcc000bf05270 */
[----:B------:R-:W-:-:S13]  /*1820*/  PLOP3.LUT P1, PT, PT, PT, UP0, 0x80, 0x0 ;  /* 0x000000000000781c */ /* 0x000fda0003f2f008 */
[----:B------:R-:W-:Y:S05]  /*1830*/  @!P1 BRA `(.L_x_16) ;  /* 0x0000000000049947 */ /* 0x000fea0003800000 */
[----:B------:R-:W-:Y:S01]  /*1840*/  BPT.TRAP 0x1 ;  /* 0x000000040000795c */ /* 0x000fe20000300000 */
.L_x_16:
[----:B------:R-:W-:Y:S01]  /*1850*/  ULEA UR4, UR15, UR12, 0x3 ;  /* 0x0000000c0f047291 */ /* 0x000fe2000f8e183f */
[----:B0-----:R-:W-:-:S05]  /*1860*/  IMAD.U32 R10, RZ, RZ, UR17 ;  /* 0x00000011ff0a7e24 */ /* 0x001fca000f8e00ff */
[----:B------:R-:W-:-:S04]  /*1870*/  SHF.L.U32 R10, R10, 0x1f, RZ ;  /* 0x0000001f0a0a7819 */ /* 0x000fc800000006ff */
[----:B------:R0:W2:Y:S01]  /*1880*/  SYNCS.PHASECHK.TRANS64.TRYWAIT P0, [UR4], R10 ;  /* 0x0000000aff0075a7 */ /* 0x0000a20008000144 */
[----:B------:R-:W-:Y:S05]  /*1890*/  @!P1 BRA `(.L_x_17) ;  /* 0x0000000000049947 */ /* 0x000fea0003800000 */
[----:B------:R-:W-:Y:S01]  /*18a0*/  BPT.TRAP 0x1 ;  /* 0x000000040000795c */ /* 0x000fe20000300000 */
.L_x_17:
[----:B--2---:R-:W-:Y:S05]  /*18b0*/  @P0 BRA `(.L_x_18) ;  /* 0x0000000000080947 */ /* 0x004fea0003800000 */
[----:B------:R-:W2:Y:S02]  /*18c0*/  SYNCS.PHASECHK.TRANS64.TRYWAIT P0, [UR4], R10 ;  /* 0x0000000aff0075a7 */ /* 0x000ea40008000144 */
[----:B--2---:R-:W-:Y:S05]  /*18d0*/  @!P0 BRA `(.L_x_19) ;  /* 0x0000004c00508947 */ /* 0x004fea0003800000 */
.L_x_18:
[----:B------:R-:W-:Y:S01]  /*18e0*/  ULDC UR5, c[0x0][0x50c] ;  /* 0x0001430000057ab9 */ /* 0x000fe20000000800 */
[----:B------:R-:W-:Y:S01]  /*18f0*/  ULEA UR8, UR15, UR18, 0x7 ;  /* 0x000000120f087291 */ /* 0x000fe2000f8e383f */
[----:B------:R-:W-:Y:S01]  /*1900*/  WARPGROUP.ARRIVE ;  /* 0x00000000000079c5 */ /* 0x000fe20000000000 */
[----:B------:R-:W-:Y:S01]  /*1910*/  UISETP.NE.AND UP0, UPT, UR5, 0x1, UPT ;  /* 0x000000010500788c */ /* 0x000fe2000bf05270 */
[----:B------:R-:W-:Y:S01]  /*1920*/  CS2R R20, SRZ ;  /* 0x0000000000147805 */ /* 0x000fe2000001ff00 */
[----:B------:R-:W-:Y:S01]  /*1930*/  ULEA UR10, UR15, UR19, 0x7 ;  /* 0x000000130f0a7291 */ /* 0x000fe2000f8e383f */
[----:B------:R-:W-:Y:S01]  /*1940*/  CS2R R22, SRZ ;  /* 0x0000000000167805 */ /* 0x000fe2000001ff00 */
[----:B------:R-:W-:Y:S01]  /*1950*/  USEL UR5, URZ, 0x1, UP0 ;  /* 0x000000013f057887 */ /* 0x000fe20008000000 */
[----:B------:R-:W-:Y:S01]  /*1960*/  CS2R R56, SRZ ;  /* 0x0000000000387805 */ /* 0x000fe2000001ff00 */
[----:B------:R-:W-:Y:S01]  /*1970*/  UMOV UR9, 0xc0000010 ;  /* 0xc000001000097882 */ /* 0x000fe20000000000 */
[----:B------:R-:W-:Y:S01]  /*1980*/  UMOV UR11, 0xc0000010 ;  /* 0xc0000010000b7882 */ /* 0x000fe20000000000 */
[----:B------:R-:W-:Y:S01]  /*1990*/  UMOV UR4, 0x1 ;  /* 0x0000000100047882 */ /* 0x000fe20000000000 */
[----:B------:R-:W-:-:S02]  /*19a0*/  CS2R R58, SRZ ;  /* 0x00000000003a7805 */ /* 0x000fc4000001ff00 */
[----:B------:R-:W-:Y:S01]  /*19b0*/  ISETP.NE.AND P0, PT, RZ, UR5, PT ;  /* 0x00000005ff007c0c */ /* 0x000fe2000bf05270 */
[----:B------:R-:W-:Y:S01]  /*19c0*/  QGMMA.64x64x32.F32.E5M2.E5M2 R24, gdesc[UR8], RZ, !UPT, gsb0 ;  /* 0x00e00000081879f3 */ /* 0x000fe2000c0038ff */
        /* <DEDUP_REMOVED lines=11> */
[----:B------:R-:W-:Y:S01]  /*1a80*/  CS2R R82, SRZ ;  /* 0x0000000000527805 */ /* 0x000fe2000001ff00 */
[----:B------:R-:W-:Y:S06]  /*1a90*/  @!P0 BRA `(.L_x_20) ;  /* 0x0000000000888947 */ /* 0x000fec0003800000 */
[----:B------:R-:W-:Y:S02]  /*1aa0*/  WARPGROUP.DEPBAR.LE gsb0, 0x0 ;  /* 0x00008000000079c5 */ /* 0x000fe40000010000 */
[----:B------:R-:W-:-:S01]  /*1ab0*/  FADD R83, RZ, R24 ;  /* 0x00000018ff537221 */ /* 0x000fc20000000000 */
[----:B------:R-:W-:Y:S01]  /*1ac0*/  FADD R82, RZ, R25 ;  /* 0x00000019ff527221 */ /* 0x000fe20000000000 */
        /* <DEDUP_REMOVED lines=30> */
[----:B------:R-:W-:-:S06]  /*1cb0*/  UMOV UR4, URZ ;  /* 0x0000003f00047c82 */ /* 0x000fcc0008000000 */
.L_x_20:
[----:B------:R-:W-:-:S04]  /*1cc0*/  UIADD3 UR24, UR15, 0x1, URZ ;  /* 0x000000010f187890 */ /* 0x000fc8000fffe03f */
[----:B------:R-:W-:-:S04]  /*1cd0*/  UISETP.NE.AND UP0, UPT, UR24, 0x4, UPT ;  /* 0x000000041800788c */ /* 0x000fc8000bf05270 */
[----:B------:R-:W-:Y:S02]  /*1ce0*/  USEL UR6, URZ, 0x1, UP0 ;  /* 0x000000013f067887 */ /* 0x000fe40008000000 */
[----:B------:R-:W-:Y:S02]  /*1cf0*/  USEL UR24, UR24, URZ, UP0 ;  /* 0x0000003f18187287 */ /* 0x000fe40008000000 */
[----:B------:R-:W-:-:S06]  /*1d00*/  ULOP3.LUT UR6, UR17, UR6, URZ, 0x3c, !UPT ;  /* 0x0000000611067292 */ /* 0x000fcc000f8e3c3f */
[----:B------:R-:W-:Y:S01]  /*1d10*/  IMAD.U32 R13, RZ, RZ, UR6 ;  /* 0x00000006ff0d7e24 */ /* 0x000fe2000f8e00ff */
[----:B------:R-:W-:-:S06]  /*1d20*/  UMOV UR6, 0x1 ;  /* 0x0000000100067882 */ /* 0x000fcc0000000000 */
.L_x_15:
[----:B------:R-:W-:-:S06]  /*1d30*/  UISETP.GE.AND UP0, UPT, UR16, 0x1, UPT ;  /* 0x000000011000788c */ /* 0x000fcc000bf06270 */
[----:B------:R-:W-:-:S13]  /*1d40*/  PLOP3.LUT P0, PT, PT, PT, UP0, 0x80, 0x0 ;  /* 0x000000000000781c */ /* 0x000fda0003f0f008 */
[----:B------:R-:W-:Y:S05]  /*1d50*/  @!P0 BRA `(.L_x_21) ;  /* 0x0000000400588947 */ /* 0x000fea0003800000 */
[----:B0-2---:R-:W-:Y:S01]  /*1d60*/  IMAD.U32 R10, RZ, RZ, UR16 ;  /* 0x00000010ff0a7e24 */ /* 0x005fe2000f8e00ff */
[----:B------:R-:W-:Y:S01]  /*1d70*/  UMOV UR25, UR15 ;  /* 0x0000000f00197c82 */ /* 0x000fe20008000000 */
[----:B------:R-:W-:-:S05]  /*1d80*/  ULDC UR26, c[0x0][0x50c] ;  /* 0x00014300001a7ab9 */ /* 0x000fca0000000800 */
.L_x_29:
[----:B------:R-:W-:-:S06]  /*1d90*/  UISETP.NE.AND UP0, UPT, UR31, 0x3, UPT ;  /* 0x000000031f00788c */ /* 0x000fcc000bf05270 */
[----:B------:R-:W-:-:S13]  /*1da0*/  PLOP3.LUT P1, PT, PT, PT, UP0, 0x80, 0x0 ;  /* 0x000000000000781c */ /* 0x000fda0003f2f008 */
[----:B0-2---:R-:W-:Y:S05]  /*1db0*/  @!P1 BRA `(.L_x_22) ;  /* 0x0000000000049947 */ /* 0x005fea0003800000 */
[----:B------:R-:W-:Y:S01]  /*1dc0*/  BPT.TRAP 0x1 ;  /* 0x000000040000795c */ /* 0x000fe20000300000 */
.L_x_22:
[----:B------:R-:W-:Y:S01]  /*1dd0*/  ULEA UR8, UR24, UR12, 0x3 ;  /* 0x0000000c18087291 */ /* 0x000fe2000f8e183f */
[----:B------:R-:W-:-:S08]  /*1de0*/  SHF.L.U32 R11, R13, 0x1f, RZ ;  /* 0x0000001f0d0b7819 */ /* 0x000fd000000006ff */
[----:B------:R0:W2:Y:S01]  /*1df0*/  SYNCS.PHASECHK.TRANS64.TRYWAIT P0, [UR8], R11 ;  /* 0x0000000bff0075a7 */ /* 0x0000a20008000148 */
[----:B------:R-:W-:Y:S05]  /*1e00*/  @!P1 BRA `(.L_x_23) ;  /* 0x0000000000049947 */ /* 0x000fea0003800000 */
[----:B------:R-:W-:Y:S01]  /*1e10*/  BPT.TRAP 0x1 ;  /* 0x000000040000795c */ /* 0x000fe20000300000 */
.L_x_23:
[----:B--2---:R-:W-:Y:S05]  /*1e20*/  @P0 BRA `(.L_x_24) ;  /* 0x0000000000080947 */ /* 0x004fea0003800000 */
[----:B------:R-:W2:Y:S02]  /*1e30*/  SYNCS.PHASECHK.TRANS64.TRYWAIT P0, [UR8], R11 ;  /* 0x0000000bff0075a7 */ /* 0x000ea40008000148 */
[----:B--2---:R-:W-:Y:S05]  /*1e40*/  @!P0 BRA `(.L_x_25) ;  /* 0x00000048000c8947 */ /* 0x004fea0003800000 */
.L_x_24:
[----:B------:R-:W-:Y:S01]  /*1e50*/  UISETP.NE.AND UP0, UPT, UR5, URZ, UPT ;  /* 0x0000003f0500728c */ /* 0x000fe2000bf05270 */
[----:B------:R-:W-:Y:S01]  /*1e60*/  WARPGROUP.ARRIVE ;  /* 0x00000000000079c5 */ /* 0x000fe20000000000 */
[----:B------:R-:W-:Y:S02]  /*1e70*/  ULEA UR8, UR24, UR18, 0x7 ;  /* 0x0000001218087291 */ /* 0x000fe4000f8e383f */
[----:B------:R-:W-:Y:S02]  /*1e80*/  USEL UR6, UR6, URZ, !UP0 ;  /* 0x0000003f06067287 */ /* 0x000fe4000c000000 */
[----:B------:R-:W-:Y:S02]  /*1e90*/  ULEA UR10, UR24, UR19, 0x7 ;  /* 0x00000013180a7291 */ /* 0x000fe4000f8e383f */
[----:B------:R-:W-:Y:S01]  /*1ea0*/  UISETP.NE.U32.AND UP0, UPT, UR6, URZ, UPT ;  /* 0x0000003f0600728c */ /* 0x000fe2000bf05070 */
[----:B------:R-:W-:Y:S01]  /*1eb0*/  UMOV UR9, 0xc0000010 ;  /* 0xc000001000097882 */ /* 0x000fe20000000000 */
[----:B------:R-:W-:Y:S01]  /*1ec0*/  UMOV UR11, 0xc0000010 ;  /* 0xc0000010000b7882 */ /* 0x000fe20000000000 */
[----:B------:R-:W-:-:S08]  /*1ed0*/  UIADD3 UR4, UR4, 0x1, URZ ;  /* 0x0000000104047890 */ /* 0x000fd0000fffe03f */
[----:B------:R-:W-:Y:S01]  /*1ee0*/  QGMMA.64x64x32.F32.E5M2.E5M2 R24, gdesc[UR8], R24, UP0, gsb0 ;  /* 0x00e00000081879f3 */ /* 0x000fe2000b803818 */
[----:B------:R-:W-:-:S04]  /*1ef0*/  UISETP.NE.AND UP0, UPT, UR4, UR26, UPT ;  /* 0x0000001a0400728c */ /* 0x000fc8000bf05270 */
[----:B------:R-:W-:-:S06]  /*1f00*/  USEL UR5, URZ, 0x1, UP0 ;  /* 0x000000013f057887 */ /* 0x000fcc0008000000 */
[----:B------:R-:W-:Y:S01]  /*1f10*/  ISETP.NE.AND P0, PT, RZ, UR5, PT ;  /* 0x00000005ff007c0c */ /* 0x000fe2000bf05270 */
[----:B------:R-:W-:-:S12]  /*1f20*/  WARPGROUP.DEPBAR.LE gsb0, 0x1 ;  /* 0x00008000000079c5 */ /* 0x000fd80000010100 */
[----:B------:R-:W-:Y:S05]  /*1f30*/  @!P0 BRA `(.L_x_26) ;  /* 0x0000000000888947 */ /* 0x000fea0003800000 */
[----:B------:R-:W-:Y:S02]  /*1f40*/  WARPGROUP.DEPBAR.LE gsb0, 0x0 ;  /* 0x00008000000079c5 */ /* 0x000fe40000010000 */
[----:B------:R-:W-:-:S01]  /*1f50*/  FADD R83, R24, R83 ;  /* 0x0000005318537221 */ /* 0x000fc20000000000 */
[----:B------:R-:W-:Y:S01]  /*1f60*/  FADD R82, R25, R82 ;  /* 0x0000005219527221 */ /* 0x000fe20000000000 */
        /* <DEDUP_REMOVED lines=30> */
[----:B------:R-:W-:-:S06]  /*2150*/  UMOV UR4, URZ ;  /* 0x0000003f00047c82 */ /* 0x000fcc0008000000 */
.L_x_26:
[----:B------:R-:W-:Y:S05]  /*2160*/  @!P1 BRA `(.L_x_27) ;  /* 0x0000000000049947 */ /* 0x000fea0003800000 */
[----:B------:R-:W-:Y:S01]  /*2170*/  BPT.TRAP 0x1 ;  /* 0x000000040000795c */ /* 0x000fe20000300000 */
.L_x_27:
[----:B------:R-:W-:Y:S02]  /*2180*/  UISETP.GT.U32.AND UP0, UPT, UR13, 0x1, UPT ;  /* 0x000000010d00788c */ /* 0x000fe4000bf04070 */
[----:B------:R-:W-:-:S04]  /*2190*/  ULEA UR6, UR25, UR12, 0x3 ;  /* 0x0000000c19067291 */ /* 0x000fc8000f8e183f */
[----:B------:R-:W-:Y:S01]  /*21a0*/  UIADD3 UR6, UR6, 0x20, URZ ;  /* 0x0000002006067890 */ /* 0x000fe2000fffe03f */
[----:B------:R-:W-:-:S03]  /*21b0*/  PLOP3.LUT P0, PT, PT, PT, UP0, 0x80, 0x0 ;  /* 0x000000000000781c */ /* 0x000fc60003f0f008 */
[----:B------:R-:W-:-:S09]  /*21c0*/  UPRMT UR6, URZ, 0x654, UR6 ;  /* 0x000006543f067896 */ /* 0x000fd20008000006 */
[----:B------:R-:W-:Y:S01]  /*21d0*/  SYNCS.ARRIVE.TRANS64.RED.A1T0 RZ, [UR6], RZ ;  /* 0x000000ffffff79a7 */ /* 0x000fe20008100406 */
[----:B------:R-:W-:Y:S05]  /*21e0*/  @P0 BRA `(.L_x_28) ;  /* 0x0000000000040947 */ /* 0x000fea0003800000 */
[----:B------:R-:W-:Y:S01]  /*21f0*/  BPT.TRAP 0x1 ;  /* 0x000000040000795c */ /* 0x000fe20000300000 */
.L_x_28:
[----:B------:R-:W-:Y:S01]  /*2200*/  UIADD3 UR24, UR24, 0x1, URZ ;  /* 0x0000000118187890 */ /* 0x000fe2000fffe03f */
[C---:B------:R-:W-:Y:S01]  /*2210*/  ISETP.GT.AND P0, PT, R10.reuse, 0x1, PT ;  /* 0x000000010a00780c */ /* 0x040fe20003f04270 */
[----:B------:R-:W-:Y:S01]  /*2220*/  UIADD3 UR25, UR25, 0x1, URZ ;  /* 0x0000000119197890 */ /* 0x000fe2000fffe03f */
[----:B------:R-:W-:Y:S01]  /*2230*/  VIADD R10, R10, 0xffffffff ;  /* 0xffffffff0a0a7836 */ /* 0x000fe20000000000 */
[----:B------:R-:W-:Y:S02]  /*2240*/  UISETP.NE.AND UP0, UPT, UR24, 0x4, UPT ;  /* 0x000000041800788c */ /* 0x000fe4000bf05270 */
[----:B------:R-:W-:Y:S02]  /*2250*/  UISETP.NE.AND UP1, UPT, UR25, 0x4, UPT ;  /* 0x000000041900788c */ /* 0x000fe4000bf25270 */
[----:B------:R-:W-:Y:S02]  /*2260*/  USEL UR6, URZ, 0x1, UP0 ;  /* 0x000000013f067887 */ /* 0x000fe40008000000 */
[----:B------:R-:W-:-:S02]  /*2270*/  USEL UR24, UR24, URZ, UP0 ;  /* 0x0000003f18187287 */ /* 0x000fc40008000000 */
[----:B------:R-:W-:Y:S02]  /*2280*/  USEL UR25, UR25, URZ, UP1 ;  /* 0x0000003f19197287 */ /* 0x000fe40008800000 */
[----:B------:R-:W-:Y:S01]  /*2290*/  LOP3.LUT R13, R13, UR6, RZ, 0x3c, !PT ;  /* 0x000000060d0d7c12 */ /* 0x000fe2000f8e3cff */
[----:B------:R-:W-:Y:S01]  /*22a0*/  UMOV UR6, 0x1 ;  /* 0x0000000100067882 */ /* 0x000fe20000000000 */
[----:B------:R-:W-:Y:S08]  /*22b0*/  @P0 BRA `(.L_x_29) ;  /* 0xfffffff800b40947 */ /* 0x000ff0000383ffff */
.L_x_21:
[----:B------:R-:W-:Y:S01]  /*22c0*/  UISETP.NE.AND UP0, UPT, UR4, URZ, UPT ;  /* 0x0000003f0400728c */ /* 0x000fe2000bf05270 */
[----:B0-2---:R-:W0:Y:S03]  /*22d0*/  LDC R10, c[0x0][0x28c] ;  /* 0x0000a300ff0a7b82 */ /* 0x005e260000000800 */
[----:B------:R-:W-:-:S06]  /*22e0*/  USEL UR4, URZ, 0x1, !UP0 ;  /* 0x000000013f047887 */ /* 0x000fcc000c000000 */
[----:B------:R-:W-:-:S13]  /*22f0*/  ISETP.NE.AND P0, PT, RZ, UR4, PT ;  /* 0x00000004ff007c0c */ /* 0x000fda000bf05270 */
[----:B------:R-:W-:Y:S05]  /*2300*/  @!P0 BRA `(.L_x_30) ;  /* 0x0000000000848947 */ /* 0x000fea0003800000 */
[----:B------:R-:W-:Y:S02]  /*2310*/  WARPGROUP.DEPBAR.LE gsb0, 0x0 ;  /* 0x00008000000079c5 */ /* 0x000fe40000010000 */
[----:B------:R-:W-:Y:S01]  /*2320*/  FADD R83, R24, R83 ;  /* 0x0000005318537221 */ /* 0x000fe20000000000 */
        /* <DEDUP_REMOVED lines=30> */
[----:B------:R-:W-:-:S07]  /*2510*/  FADD R20, R20, R55 ;  /* 0x0000003714147221 */ /* 0x000fce0000000000 */
.L_x_30:
[----:B0-----:R-:W-:Y:S01]  /*2520*/  ISETP.GE.AND P0, PT, R10, 0x1, PT ;  /* 0x000000010a00780c */ /* 0x001fe20003f06270 */
[----:B------:R0:W-:Y:S01]  /*2530*/  SYNCS.ARRIVE.TRANS64.A1T0 RZ, [R85+UR33], RZ ;  /* 0x000000ff55ff79a7 */ /* 0x0001e20008100021 */
[----:B------:R-:W-:-:S11]  /*2540*/  WARPGROUP.DEPBAR.LE gsb0, 0x0 ;  /* 0x00008000000079c5 */ /* 0x000fd60000010000 */
[----:B------:R-:W-:Y:S05]  /*2550*/  @!P0 BRA `(.L_x_31) ;  /* 0x0000000000388947 */ /* 0x000fea0003800000 */
[----:B------:R-:W-:-:S06]  /*2560*/  UISETP.NE.AND UP0, UPT, UR31, 0x3, UPT ;  /* 0x000000031f00788c */ /* 0x000fcc000bf05270 */
[----:B------:R-:W-:-:S13]  /*2570*/  PLOP3.LUT P0, PT, PT, PT, UP0, 0x80, 0x0 ;  /* 0x000000000000781c */ /* 0x000fda0003f0f008 */
[----:B------:R-:W-:Y:S05]  /*2580*/  @!P0 BRA `(.L_x_32) ;  /* 0x0000000000048947 */ /* 0x000fea0003800000 */
[----:B------:R-:W-:Y:S01]  /*2590*/  BPT.TRAP 0x1 ;  /* 0x000000040000795c */ /* 0x000fe20000300000 */
.L_x_32:
[----:B------:R-:W-:Y:S02]  /*25a0*/  UIADD3 UR4, UR16, UR15, URZ ;  /* 0x0000000f10047290 */ /* 0x000fe4000fffe03f */
[----:B------:R-:W-:Y:S02]  /*25b0*/  UISETP.GT.U32.AND UP0, UPT, UR13, 0x1, UPT ;  /* 0x000000010d00788c */ /* 0x000fe4000bf04070 */
[----:B------:R-:W-:-:S04]  /*25c0*/  USHF.L.U32 UR4, UR4, 0x3, URZ ;  /* 0x0000000304047899 */ /* 0x000fc8000800063f */
[----:B------:R-:W-:Y:S01]  /*25d0*/  ULOP3.LUT UR4, UR4, 0x18, URZ, 0xc0, !UPT ;  /* 0x0000001804047892 */ /* 0x000fe2000f8ec03f */
[----:B------:R-:W-:-:S03]  /*25e0*/  PLOP3.LUT P0, PT, PT, PT, UP0, 0x80, 0x0 ;  /* 0x000000000000781c */ /* 0x000fc60003f0f008 */
[----:B------:R-:W-:-:S04]  /*25f0*/  UIADD3 UR4, UR12, 0x20, UR4 ;  /* 0x000000200c047890 */ /* 0x000fc8000fffe004 */
[----:B------:R-:W-:-:S09]  /*2600*/  UPRMT UR4, URZ, 0x654, UR4 ;  /* 0x000006543f047896 */ /* 0x000fd20008000004 */
[----:B------:R-:W-:Y:S01]  /*2610*/  SYNCS.ARRIVE.TRANS64.RED.A1T0 RZ, [UR4], RZ ;  /* 0x000000ffffff79a7 */ /* 0x000fe20008100404 */
[----:B------:R-:W-:Y:S05]  /*2620*/  @P0 BRA `(.L_x_31) ;  /* 0x0000000000040947 */ /* 0x000fea0003800000 */
[----:B------:R-:W-:Y:S01]  /*2630*/  BPT.TRAP 0x1 ;  /* 0x000000040000795c */ /* 0x000fe20000300000 */
.L_x_31:
[----:B------:R-:W-:Y:S01]  /*2640*/  SHF.L.U32 R10, R84, 0x1f, RZ ;  /* 0x0000001f540a7819 */ /* 0x000fe200000006ff */
[----:B------:R-:W2:Y:S01]  /*2650*/  LDC R25, c[0x0][0x288] ;  /* 0x0000a200ff197b82 */ /* 0x000ea20000000800 */
[----:B------:R-:W-:Y:S02]  /*2660*/  IMAD.SHL.U32 R24, R2, 0x40, RZ ;  /* 0x0000004002187824 */ /* 0x000fe400078e00ff */
[----:B------:R-:W3:Y:S02]  /*2670*/  SYNCS.PHASECHK.TRANS64.TRYWAIT P0, [R15+URZ+0x8], R10 ;  /* 0x0000080a0f0075a7 */ /* 0x000ee4000800017f */
[----:B---3--:R-:W-:Y:S05]  /*2680*/  @!P0 BRA `(.L_x_33) ;  /* 0x0000004000148947 */ /* 0x008fea0003800000 */
.L_x_127:
[----:B------:R-:W-:Y:S01]  /*2690*/  ULDC UR4, c[0x0][0x284] ;  /* 0x0000a10000047ab9 */ /* 0x000fe20000000800 */
[----:B------:R-:W-:Y:S01]  /*26a0*/  IMAD.SHL.U32 R28, R3, 0x40, RZ ;  /* 0x00000040031c7824 */ /* 0x000fe200078e00ff */
[----:B------:R-:W-:-:S04]  /*26b0*/  ISETP.GE.AND P0, PT, R24, UR4, PT ;  /* 0x0000000418007c0c */ /* 0x000fc8000bf06270 */
[----:B--2---:R-:W-:-:S13]  /*26c0*/  ISETP.GE.OR P0, PT, R28, R25, P0 ;  /* 0x000000191c00720c */ /* 0x004fda0000706670 */
[----:B------:R-:W-:Y:S05]  /*26d0*/  @P0 BRA `(.L_x_34) ;  /* 0x0000002400d00947 */ /* 0x000fea0003800000 */
[----:B------:R-:W2:Y:S01]  /*26e0*/  LDC.64 R16, c[0x0][0x5c8] ;  /* 0x00017200ff107b82 */ /* 0x000ea20000000a00 */
[----:B------:R-:W-:Y:S01]  /*26f0*/  IMAD.SHL.U32 R12, R14, 0x2, RZ ;  /* 0x000000020e0c7824 */ /* 0x000fe200078e00ff */
[----:B------:R-:W-:Y:S01]  /*2700*/  SHF.R.S32.HI R30, RZ, 0x1f, R4 ;  /* 0x0000001fff1e7819 */ /* 0x000fe20000011404 */
[----:B------:R-:W-:Y:S01]  /*2710*/  ULDC.64 UR4, c[0x0][0x5d0] ;  /* 0x0001740000047ab9 */ /* 0x000fe20000000a00 */
[----:B------:R-:W-:Y:S01]  /*2720*/  IMAD.WIDE R26, R2, 0x40, R8 ;  /* 0x00000040021a7825 */ /* 0x000fe200078e0208 */
[----:B------:R-:W-:Y:S01]  /*2730*/  SHF.R.S32.HI R29, RZ, 0x1f, R28 ;  /* 0x0000001fff1d7819 */ /* 0x000fe2000001141c */
[----:B------:R-:W-:Y:S01]  /*2740*/  BSSY B0, `(.L_x_34) ;  /* 0x000026d000007945 */ /* 0x000fe20003800000 */
[----:B------:R-:W-:Y:S01]  /*2750*/  SHF.R.S32.HI R13, RZ, 0x1f, R12 ;  /* 0x0000001fff0d7819 */ /* 0x000fe2000001140c */
[----:B------:R-:W-:Y:S02]  /*2760*/  IMAD R3, R30, UR4, RZ ;  /* 0x000000041e037c24 */ /* 0x000fe4000f8e02ff */
[----:B------:R-:W-:-:S02]  /*2770*/  IMAD R25, R14, -0x2, R25 ;  /* 0xfffffffe0e197824 */ /* 0x000fc400078e0219 */
[----:B---3--:R-:W-:-:S04]  /*2780*/  IMAD.WIDE.U32 R10, R4, UR4, R12 ;  /* 0x00000004040a7c25 */ /* 0x008fc8000f8e000c */
[----:B------:R-:W-:Y:S01]  /*2790*/  IMAD R3, R4, UR5, R3 ;  /* 0x0000000504037c24 */ /* 0x000fe2000f8e0203 */
[----:B------:R-:W-:Y:S01]  /*27a0*/  IADD3 R2, P0, R28, R10, RZ ;  /* 0x0000000a1c027210 */ /* 0x000fe20007f1e0ff */
[----:B------:R-:W-:Y:S01]  /*27b0*/  ULDC.64 UR4, c[0x0][0x5c0] ;  /* 0x0001700000047ab9 */ /* 0x000fe20000000a00 */
[----:B------:R-:W-:Y:S02]  /*27c0*/  IMAD.IADD R24, R19, 0x1, -R24 ;  /* 0x0000000113187824 */ /* 0x000fe400078e0a18 */
[----:B------:R-:W-:Y:S01]  /*27d0*/  IADD3.X R3, R29, R11, R3, P0, !PT ;  /* 0x0000000b1d037210 */ /* 0x000fe200007fe403 */
[----:B------:R-:W-:Y:S02]  /*27e0*/  IMAD.IADD R25, R25, 0x1, -R28 ;  /* 0x0000000119197824 */ /* 0x000fe400078e0a1c */
[-C--:B--2---:R-:W-:Y:S02]  /*27f0*/  IMAD R10, R27, R16.reuse, RZ ;  /* 0x000000101b0a7224 */ /* 0x084fe400078e02ff */
[----:B------:R-:W-:-:S04]  /*2800*/  IMAD.WIDE.U32 R2, R26, R16, R2 ;  /* 0x000000101a027225 */ /* 0x000fc800078e0002 */
[----:B------:R-:W-:Y:S01]  /*2810*/  IMAD R11, R26, R17, R10 ;  /* 0x000000111a0b7224 */ /* 0x000fe200078e020a */
[----:B------:R-:W-:Y:S02]  /*2820*/  LEA R10, P0, R16, R2, 0x3 ;  /* 0x00000002100a7211 */ /* 0x000fe400078018ff */
[----:B------:R-:W-:Y:S01]  /*2830*/  IADD3 R2, P1, R2, UR4, RZ ;  /* 0x0000000402027c10 */ /* 0x000fe2000ff3e0ff */
[----:B------:R-:W-:Y:S01]  /*2840*/  IMAD.IADD R3, R3, 0x1, R11 ;  /* 0x0000000103037824 */ /* 0x000fe200078e020b */
[----:B------:R-:W-:-:S04]  /*2850*/  IADD3 R10, P2, R10, UR4, RZ ;  /* 0x000000040a0a7c10 */ /* 0x000fc8000ff5e0ff */
[----:B------:R-:W-:Y:S02]  /*2860*/  LEA.HI.X R11, R16, R3, R17, 0x3, P0 ;  /* 0x00000003100b7211 */ /* 0x000fe400000f1c11 */
[----:B-1---5:R-:W-:Y:S02]  /*2870*/  FSETP.NEU.AND P0, PT, R7, RZ, PT ;  /* 0x000000ff0700720b */ /* 0x022fe40003f0d000 */
[----:B------:R-:W-:Y:S02]  /*2880*/  IADD3.X R3, R3, UR5, RZ, P1, !PT ;  /* 0x0000000503037c10 */ /* 0x000fe40008ffe4ff */
[----:B------:R-:W-:-:S09]  /*2890*/  IADD3.X R11, R11, UR5, RZ, P2, !PT ;  /* 0x000000050b0b7c10 */ /* 0x000fd200097fe4ff */
[----:B------:R-:W-:Y:S05]  /*28a0*/  @!P0 BRA `(.L_x_35) ;  /* 0x0000001c00188947 */ /* 0x000fea0003800000 */
[----:B------:R-:W-:Y:S01]  /*28b0*/  ULDC.64 UR4, c[0x0][0x5b8] ;  /* 0x00016e0000047ab9 */ /* 0x000fe20000000a00 */
[----:B------:R-:W-:Y:S01]  /*28c0*/  ULDC.64 UR8, c[0x0][0x5a8] ;  /* 0x00016a0000087ab9 */ /* 0x000fe20000000a00 */
[----:B------:R-:W-:Y:S01]  /*28d0*/  IMAD.WIDE.U32 R12, R4, UR4, R12 ;  /* 0x00000004040c7c25 */ /* 0x000fe2000f8e000c */
[----:B------:R-:W-:Y:S03]  /*28e0*/  BSSY B1, `(.L_x_36) ;  /* 0x0000010000017945 */ /* 0x000fe60003800000 */
[----:B------:R-:W-:Y:S01]  /*28f0*/  IMAD R17, R30, UR4, RZ ;  /* 0x000000041e117c24 */ /* 0x000fe2000f8e02ff */
[----:B------:R-:W-:-:S03]  /*2900*/  IADD3 R16, P0, R28, R12, RZ ;  /* 0x0000000c1c107210 */ /* 0x000fc60007f1e0ff */
[----:B------:R-:W-:Y:S01]  /*2910*/  IMAD R17, R4, UR5, R17 ;  /* 0x0000000504117c24 */ /* 0x000fe2000f8e0211 */
[----:B------:R-:W-:Y:S01]  /*2920*/  ULDC.64 UR4, c[0x0][0x5b0] ;  /* 0x00016c0000047ab9 */ /* 0x000fe20000000a00 */
[----:B------:R-:W-:-:S03]  /*2930*/  PRMT R4, RZ, 0x7610, R4 ;  /* 0x00007610ff047816 */ /* 0x000fc60000000004 */
[----:B------:R-:W-:Y:S01]  /*2940*/  IADD3.X R17, R29, R13, R17, P0, !PT ;  /* 0x0000000d1d117210 */ /* 0x000fe200007fe411 */
[----:B------:R-:W-:Y:S01]  /*2950*/  IMAD R29, R27, UR4, RZ ;  /* 0x000000041b1d7c24 */ /* 0x000fe2000f8e02ff */
[----:B------:R-:W-:Y:S01]  /*2960*/  ISETP.GE.AND P0, PT, R25, 0x1, PT ;  /* 0x000000011900780c */ /* 0x000fe20003f06270 */
[----:B------:R-:W-:-:S03]  /*2970*/  IMAD.WIDE.U32 R12, R26, UR4, R16 ;  /* 0x000000041a0c7c25 */ /* 0x000fc6000f8e0010 */
[----:B------:R-:W-:Y:S01]  /*2980*/  ISETP.LT.OR P2, PT, R24, 0x1, !P0 ;  /* 0x000000011800780c */ /* 0x000fe20004741670 */
[----:B------:R-:W-:Y:S01]  /*2990*/  IMAD R29, R26, UR5, R29 ;  /* 0x000000051a1d7c24 */ /* 0x000fe2000f8e021d */
[----:B------:R-:W-:-:S04]  /*29a0*/  IADD3 R12, P1, R12, UR8, RZ ;  /* 0x000000080c0c7c10 */ /* 0x000fc8000ff3e0ff */
[----:B------:R-:W-:-:S07]  /*29b0*/  IADD3.X R13, R13, UR9, R29, P1, !PT ;  /* 0x000000090d0d7c10 */ /* 0x000fce0008ffe41d */
[----:B------:R-:W-:Y:S05]  /*29c0*/  @P2 BRA `(.L_x_37) ;  /* 0x0000000000042947 */ /* 0x000fea0003800000 */
[----:B------:R1:W5:Y:S02]  /*29d0*/  LDG.E.U8 R4, desc[UR22][R12.64] ;  /* 0x000000160c047981 */ /* 0x000364000c1e1100 */
.L_x_37:
[----:B------:R-:W-:Y:S05]  /*29e0*/  BSYNC B1 ;  /* 0x0000000000017941 */ /* 0x000fea0003800000 */
.L_x_36:
[----:B-----5:R-:W-:Y:S01]  /*29f0*/  LOP3.LUT R4, R4, 0xff, RZ, 0xc0, !PT ;  /* 0x000000ff04047812 */ /* 0x020fe200078ec0ff */
[----:B------:R-:W-:Y:S01]  /*2a00*/  BSSY B1, `(.L_x_38) ;  /* 0x000000c000017945 */ /* 0x000fe20003800000 */
[----:B------:R-:W-:Y:S02]  /*2a10*/  ISETP.GE.AND P1, PT, R25, 0x2, PT ;  /* 0x000000021900780c */ /* 0x000fe40003f26270 */
[----:B------:R-:W-:Y:S02]  /*2a20*/  F2FP.F16.E5M2.UNPACK_B R4, R4 ;  /* 0x00000004ff04723e */ /* 0x000fe400020004ff */
[----:B------:R-:W-:-:S03]  /*2a30*/  ISETP.LT.OR P3, PT, R24, 0x1, !P1 ;  /* 0x000000011800780c */ /* 0x000fc60004f61670 */
[----:B------:R-:W-:-:S05]  /*2a40*/  HADD2.F32 R4, -RZ, R4.H0_H0 ;  /* 0x20000004ff047230 */ /* 0x000fca0000004100 */
[----:B------:R-:W-:-:S04]  /*2a50*/  FMUL R4, R4, R7 ;  /* 0x0000000704047220 */ /* 0x000fc80000400000 */
[----:B------:R-:W-:-:S05]  /*2a60*/  FFMA R4, R83, R6, R4 ;  /* 0x0000000653047223 */ /* 0x000fca0000000004 */
[----:B------:R-:W-:Y:S02]  /*2a70*/  F2FP.SATFINITE.E5M2.F32.PACK_AB_MERGE_C R29, RZ, R4, RZ ;  /* 0x00000004ff1d723e */ /* 0x000fe400048060ff */
[----:B------:R-:W-:-:S03]  /*2a80*/  PRMT R4, RZ, 0x7610, R4 ;  /* 0x00007610ff047816 */ /* 0x000fc60000000004 */
[----:B------:R2:W-:Y:S01]  /*2a90*/  @!P2 STG.E.U8 desc[UR22][R2.64], R29 ;  /* 0x0000001d0200a986 */ /* 0x0005e2000c101116 */
[----:B------:R-:W-:Y:S05]  /*2aa0*/  @P3 BRA `(.L_x_39) ;  /* 0x0000000000043947 */ /* 0x000fea0003800000 */
[----:B------:R3:W5:Y:S02]  /*2ab0*/  LDG.E.U8 R4, desc[UR22][R12.64+0x1] ;  /* 0x000001160c047981 */ /* 0x000764000c1e1100 */
.L_x_39:
[----:B------:R-:W-:Y:S05]  /*2ac0*/  BSYNC B1 ;  /* 0x0000000000017941 */ /* 0x000fea0003800000 */
.L_x_38:
[----:B-----5:R-:W-:Y:S01]  /*2ad0*/  LOP3.LUT R4, R4, 0xff, RZ, 0xc0, !PT ;  /* 0x000000ff04047812 */ /* 0x020fe200078ec0ff */
[----:B------:R-:W-:Y:S01]  /*2ae0*/  BSSY B1, `(.L_x_40) ;  /* 0x0000012000017945 */ /* 0x000fe20003800000 */
[----:B--2---:R-:W-:Y:S02]  /*2af0*/  IADD3 R29, P2, R26, 0x8, RZ ;  /* 0x000000081a1d7810 */ /* 0x004fe40007f5e0ff */
[----:B------:R-:W-:Y:S02]  /*2b00*/  F2FP.F16.E5M2.UNPACK_B R4, R4 ;  /* 0x00000004ff04723e */ /* 0x000fe400020004ff */
[----:B------:R-:W-:Y:S01]  /*2b10*/  ISETP.LT.OR P0, PT, R24, 0x9, !P0 ;  /* 0x000000091800780c */ /* 0x000fe20004701670 */
[----:B------:R-:W-:Y:S02]  /*2b20*/  IMAD.X R26, RZ, RZ, R27, P2 ;  /* 0x000000ffff1a7224 */ /* 0x000fe400010e061b */
[----:B------:R-:W-:Y:S02]  /*2b30*/  HADD2.F32 R4, -RZ, R4.H0_H0 ;  /* 0x20000004ff047230 */ /* 0x000fe40000004100 */
[----:B------:R-:W-:-:S02]  /*2b40*/  IMAD R26, R26, UR4, RZ ;  /* 0x000000041a1a7c24 */ /* 0x000fc4000f8e02ff */
[----:B------:R-:W-:-:S04]  /*2b50*/  IMAD.WIDE.U32 R16, R29, UR4, R16 ;  /* 0x000000041d107c25 */ /* 0x000fc8000f8e0010 */
[----:B------:R-:W-:Y:S01]  /*2b60*/  FMUL R27, R4, R7 ;  /* 0x00000007041b7220 */ /* 0x000fe20000400000 */
[----:B------:R-:W-:Y:S01]  /*2b70*/  PRMT R4, RZ, 0x7610, R4 ;  /* 0x00007610ff047816 */ /* 0x000fe20000000004 */
[----:B------:R-:W-:Y:S02]  /*2b80*/  IMAD R29, R29, UR5, R26 ;  /* 0x000000051d1d7c24 */ /* 0x000fe4000f8e021a */
[----:B------:R-:W-:Y:S01]  /*2b90*/  FFMA R27, R82, R6, R27 ;  /* 0x00000006521b7223 */ /* 0x000fe2000000001b */
[----:B------:R-:W-:-:S04]  /*2ba0*/  IADD3 R16, P2, R16, UR8, RZ ;  /* 0x0000000810107c10 */ /* 0x000fc8000ff5e0ff */
[----:B------:R-:W-:Y:S02]  /*2bb0*/  F2FP.SATFINITE.E5M2.F32.PACK_AB_MERGE_C R27, RZ, R27, RZ ;  /* 0x0000001bff1b723e */ /* 0x000fe400048060ff */
[----:B------:R-:W-:-:S03]  /*2bc0*/  IADD3.X R17, R17, UR9, R29, P2, !PT ;  /* 0x0000000911117c10 */ /* 0x000fc600097fe41d */
[----:B------:R2:W-:Y:S01]  /*2bd0*/  @!P3 STG.E.U8 desc[UR22][R2.64+0x1], R27 ;  /* 0x0000011b0200b986 */ /* 0x0005e2000c101116 */
[----:B------:R-:W-:Y:S05]  /*2be0*/  @P0 BRA `(.L_x_41) ;  /* 0x0000000000040947 */ /* 0x000fea0003800000 */
[----:B------:R4:W5:Y:S02]  /*2bf0*/  LDG.E.U8 R4, desc[UR22][R16.64] ;  /* 0x0000001610047981 */ /* 0x000964000c1e1100 */
.L_x_41:
[----:B------:R-:W-:Y:S05]  /*2c00*/  BSYNC B1 ;  /* 0x0000000000017941 */ /* 0x000fea0003800000 */
.L_x_40:
[----:B-----5:R-:W-:Y:S01]  /*2c10*/  LOP3.LUT R4, R4, 0xff, RZ, 0xc0, !PT ;  /* 0x000000ff04047812 */ /* 0x020fe200078ec0ff */
[----:B------:R-:W-:Y:S01]  /*2c20*/  BSSY B1, `(.L_x_42) ;  /* 0x000000b000017945 */ /* 0x000fe20003800000 */
[----:B------:R-:W-:Y:S02]  /*2c30*/  ISETP.LT.OR P1, PT, R24, 0x9, !P1 ;  /* 0x000000091800780c */ /* 0x000fe40004f21670 */
[----:B------:R-:W-:-:S05]  /*2c40*/  F2FP.F16.E5M2.UNPACK_B R4, R4 ;  /* 0x00000004ff04723e */ /* 0x000fca00020004ff */
[----:B------:R-:W-:-:S05]  /*2c50*/  HADD2.F32 R4, -RZ, R4.H0_H0 ;  /* 0x20000004ff047230 */ /* 0x000fca0000004100 */
[----:B------:R-:W-:-:S04]  /*2c60*/  FMUL R4, R4, R7 ;  /* 0x0000000704047220 */ /* 0x000fc80000400000 */
[----:B------:R-:W-:-:S05]  /*2c70*/  FFMA R4, R81, R6, R4 ;  /* 0x0000000651047223 */ /* 0x000fca0000000004 */
[----:B--2---:R-:W-:Y:S02]  /*2c80*/  F2FP.SATFINITE.E5M2.F32.PACK_AB_MERGE_C R27, RZ, R4, RZ ;  /* 0x00000004ff1b723e */ /* 0x004fe400048060ff */
[----:B------:R-:W-:-:S03]  /*2c90*/  PRMT R4, RZ, 0x7610, R4 ;  /* 0x00007610ff047816 */ /* 0x000fc60000000004 */
[----:B------:R2:W-:Y:S01]  /*2ca0*/  @!P0 STG.E.U8 desc[UR22][R10.64], R27 ;  /* 0x0000001b0a008986 */ /* 0x0005e2000c101116 */
[----:B------:R-:W-:Y:S05]  /*2cb0*/  @P1 BRA `(.L_x_43) ;  /* 0x0000000000041947 */ /* 0x000fea0003800000 */
[----:B------:R0:W5:Y:S02]  /*2cc0*/  LDG.E.U8 R4, desc[UR22][R16.64+0x1] ;  /* 0x0000011610047981 */ /* 0x000164000c1e1100 */
.L_x_43:
[----:B------:R-:W-:Y:S05]  /*2cd0*/  BSYNC B1 ;  /* 0x0000000000017941 */ /* 0x000fea0003800000 */
.L_x_42:
[----:B-----5:R-:W-:Y:S01]  /*2ce0*/  LOP3.LUT R4, R4, 0xff, RZ, 0xc0, !PT ;  /* 0x000000ff04047812 */ /* 0x020fe200078ec0ff */
[----:B------:R-:W-:Y:S01]  /*2cf0*/  BSSY B1, `(.L_x_44) ;  /* 0x000000c000017945 */ /* 0x000fe20003800000 */
[----:B------:R-:W-:Y:S02]  /*2d00*/  ISETP.GE.AND P0, PT, R25, 0x9, PT ;  /* 0x000000091900780c */ /* 0x000fe40003f06270 */
[----:B------:R-:W-:Y:S02]  /*2d10*/  F2FP.F16.E5M2.UNPACK_B R4, R4 ;  /* 0x00000004ff04723e */ /* 0x000fe400020004ff */
[----:B------:R-:W-:-:S03]  /*2d20*/  ISETP.LT.OR P2, PT, R24, 0x1, !P0 ;  /* 0x000000011800780c */ /* 0x000fc60004741670 */
[----:B------:R-:W-:-:S05]  /*2d30*/  HADD2.F32 R4, -RZ, R4.H0_H0 ;  /* 0x20000004ff047230 */ /* 0x000fca0000004100 */
[----:B--2---:R-:W-:Y:S01]  /*2d40*/  FMUL R27, R4, R7 ;  /* 0x00000007041b7220 */ /* 0x004fe20000400000 */
[----:B------:R-:W-:-:S03]  /*2d50*/  PRMT R4, RZ, 0x7610, R4 ;  /* 0x00007610ff047816 */ /* 0x000fc60000000004 */
[----:B------:R-:W-:-:S05]  /*2d60*/  FFMA R27, R80, R6, R27 ;  /* 0x00000006501b7223 */ /* 0x000fca000000001b */
[----:B------:R-:W-:-:S05]  /*2d70*/  F2FP.SATFINITE.E5M2.F32.PACK_AB_MERGE_C R27, RZ, R27, RZ ;  /* 0x0000001bff1b723e */ /* 0x000fca00048060ff */
[----:B------:R2:W-:Y:S01]  /*2d80*/  @!P1 STG.E.U8 desc[UR22][R10.64+0x1], R27 ;  /* 0x0000011b0a009986 */ /* 0x0005e2000c101116 */
[----:B------:R-:W-:Y:S05]  /*2d90*/  @P2 BRA `(.L_x_45) ;  /* 0x0000000000042947 */ /* 0x000fea0003800000 */
[----:B------:R0:W5:Y:S02]  /*2da0*/  LDG.E.U8 R4, desc[UR22][R12.64+0x8] ;  /* 0x000008160c047981 */ /* 0x000164000c1e1100 */
.L_x_45:
[----:B------:R-:W-:Y:S05]  /*2db0*/  BSYNC B1 ;  /* 0x0000000000017941 */ /* 0x000fea0003800000 */
.L_x_44:
        /* <DEDUP_REMOVED lines=13> */
.L_x_47:
[----:B------:R-:W-:Y:S05]  /*2e90*/  BSYNC B1 ;  /* 0x0000000000017941 */ /* 0x000fea0003800000 */
.L_x_46:
[----:B-----5:R-:W-:Y:S01]  /*2ea0*/  LOP3.LUT R4, R4, 0xff, RZ, 0xc0, !PT ;  /* 0x000000ff04047812 */ /* 0x020fe200078ec0ff */
[----:B------:R-:W-:Y:S01]  /*2eb0*/  BSSY B1, `(.L_x_48) ;  /* 0x000000b000017945 */ /* 0x000fe20003800000 */
[----:B------:R-:W-:Y:S02]  /*2ec0*/  ISETP.LT.OR P0, PT, R24, 0x9, !P0 ;  /* 0x000000091800780c */ /* 0x000fe40004701670 */
[----:B------:R-:W-:-:S05]  /*2ed0*/  F2FP.F16.E5M2.UNPACK_B R4, R4 ;  /* 0x00000004ff04723e */ /* 0x000fca00020004ff */
        /* <DEDUP_REMOVED lines=8> */
.L_x_49:
[----:B------:R-:W-:Y:S05]  /*2f60*/  BSYNC B1 ;  /* 0x0000000000017941 */ /* 0x000fea0003800000 */
.L_x_48:
        /* <DEDUP_REMOVED lines=12> */
.L_x_51:
[----:B------:R-:W-:Y:S05]  /*3030*/  BSYNC B1 ;  /* 0x0000000000017941 */ /* 0x000fea0003800000 */
.L_x_50:
        /* <DEDUP_REMOVED lines=13> */
.L_x_53:
[----:B------:R-:W-:Y:S05]  /*3110*/  BSYNC B1 ;  /* 0x0000000000017941 */ /* 0x000fea0003800000 */
.L_x_52:
        /* <DEDUP_REMOVED lines=13> */
.L_x_55:
[----:B------:R-:W-:Y:S05]  /*31f0*/  BSYNC B1 ;  /* 0x0000000000017941 */ /* 0x000fea0003800000 */
.L_x_54:
        /* <DEDUP_REMOVED lines=12> */
.L_x_57:
[----:B------:R-:W-:Y:S05]  /*32c0*/  BSYNC B1 ;  /* 0x0000000000017941 */ /* 0x000fea0003800000 */
.L_x_56:
        /* <DEDUP_REMOVED lines=12> */
.L_x_59:
[----:B------:R-:W-:Y:S05]  /*3390*/  BSYNC B1 ;  /* 0x0000000000017941 */ /* 0x000fea0003800000 */
.L_x_58:
        /* <DEDUP_REMOVED lines=13> */
.L_x_61:
[----:B------:R-:W-:Y:S05]  /*3470*/  BSYNC B1 ;  /* 0x0000000000017941 */ /* 0x000fea0003800000 */
.L_x_60:
        /* <DEDUP_REMOVED lines=13> */
.L_x_63:
[----:B------:R-:W-:Y:S05]  /*3550*/  BSYNC B1 ;  /* 0x0000000000017941 */ /* 0x000fea0003800000 */
.L_x_62:
        /* <DEDUP_REMOVED lines=12> */
.L_x_65:
[----:B------:R-:W-:Y:S05]  /*3620*/  BSYNC B1 ;  /* 0x0000000000017941 */ /* 0x000fea0003800000 */
.L_x_64:
        /* <DEDUP_REMOVED lines=12> */
.L_x_67:
[----:B------:R-:W-:Y:S05]  /*36f0*/  BSYNC B1 ;  /* 0x0000000000017941 */ /* 0x000fea0003800000 */
.L_x_66:
        /* <DEDUP_REMOVED lines=13> */
.L_x_69:
[----:B------:R-:W-:Y:S05]  /*37d0*/  BSYNC B1 ;  /* 0x0000000000017941 */ /* 0x000fea0003800000 */
.L_x_68:
        /* <DEDUP_REMOVED lines=13> */
.L_x_71:
[----:B------:R-:W-:Y:S05]  /*38b0*/  BSYNC B1 ;  /* 0x0000000000017941 */ /* 0x000fea0003800000 */
.L_x_70:
        /* <DEDUP_REMOVED lines=12> */
.L_x_73:
[----:B------:R-:W-:Y:S05]  /*3980*/  BSYNC B1 ;  /* 0x0000000000017941 */ /* 0x000fea0003800000 */
.L_x_72:
        /* <DEDUP_REMOVED lines=12> */
.L_x_75:
[----:B------:R-:W-:Y:S05]  /*3a50*/  BSYNC B1 ;  /* 0x0000000000017941 */ /* 0x000fea0003800000 */
.L_x_74:
        /* <DEDUP_REMOVED lines=13> */
.L_x_77:
[----:B------:R-:W-:Y:S05]  /*3b30*/  BSYNC B1 ;  /* 0x0000000000017941 */ /* 0x000fea0003800000 */
.L_x_76:
        /* <DEDUP_REMOVED lines=13> */
.L_x_79:
[----:B------:R-:W-:Y:S05]  /*3c10*/  BSYNC B1 ;  /* 0x0000000000017941 */ /* 0x000fea0003800000 */
.L_x_78:
        /* <DEDUP_REMOVED lines=12> */
.L_x_81:
[----:B------:R-:W-:Y:S05]  /*3ce0*/  BSYNC B1 ;  /* 0x0000000000017941 */ /* 0x000fea0003800000 */
.L_x_80:
        /* <DEDUP_REMOVED lines=12> */
.L_x_83:
[----:B------:R-:W-:Y:S05]  /*3db0*/  BSYNC B1 ;  /* 0x0000000000017941 */ /* 0x000fea0003800000 */
.L_x_82:
        /* <DEDUP_REMOVED lines=13> */
.L_x_85:
[----:B------:R-:W-:Y:S05]  /*3e90*/  BSYNC B1 ;  /* 0x0000000000017941 */ /* 0x000fea0003800000 */
.L_x_84:
        /* <DEDUP_REMOVED lines=13> */
.L_x_87:
[----:B------:R-:W-:Y:S05]  /*3f70*/  BSYNC B1 ;  /* 0x0000000000017941 */ /* 0x000fea0003800000 */
.L_x_86:
        /* <DEDUP_REMOVED lines=12> */
.L_x_89:
[----:B------:R-:W-:Y:S05]  /*4040*/  BSYNC B1 ;  /* 0x0000000000017941 */ /* 0x000fea0003800000 */
.L_x_88:
        /* <DEDUP_REMOVED lines=12> */
.L_x_91:
[----:B------:R-:W-:Y:S05]  /*4110*/  BSYNC B1 ;  /* 0x0000000000017941 */ /* 0x000fea0003800000 */
.L_x_90:
        /* <DEDUP_REMOVED lines=13> */
.L_x_93:
[----:B------:R-:W-:Y:S05]  /*41f0*/  BSYNC B1 ;  /* 0x0000000000017941 */ /* 0x000fea0003800000 */
.L_x_92:
        /* <DEDUP_REMOVED lines=13> */
.L_x_95:
[----:B------:R-:W-:Y:S05]  /*42d0*/  BSYNC B1 ;  /* 0x0000000000017941 */ /* 0x000fea0003800000 */
.L_x_94:
[----:B-----5:R-:W-:Y:S01]  /*42e0*/  LOP3.LUT R4, R4, 0xff, RZ, 0xc0, !PT ;  /* 0x000000ff04047812 */ /* 0x020fe200078ec0ff */
[----:B------:R-:W-:Y:S01]  /*42f0*/  BSSY B1, `(.L_x_96) ;  /* 0x000000b000017945 */ /* 0x000fe20003800000 */
[----:B------:R-:W-:Y:S02]  /*4300*/  ISETP.LT.OR P0, PT, R24, 0x9, !P0 ;  /* 0x000000091800780c */ /* 0x000fe40004701670 */
[----:B------:R-:W-:-:S05]  /*4310*/  F2FP.F16.E5M2.UNPACK_B R4, R4 ;  /* 0x00000004ff04723e */ /* 0x000fca00020004ff */
[----:B------:R-:W-:-:S05]  /*4320*/  HADD2.F32 R4, -RZ, R4.H0_H0 ;  /* 0x20000004ff047230 */ /* 0x000fca0000004100 */
[----:B01-3--:R-:W-:Y:S01]  /*4330*/  FMUL R13, R4, R7 ;  /* 0x00000007040d7220 */ /* 0x00bfe20000400000 */
[----:B------:R-:W-:-:S03]  /*4340*/  PRMT R4, RZ, 0x7610, R4 ;  /* 0x00007610ff047816 */ /* 0x000fc60000000004 */
[----:B------:R-:W-:-:S05]  /*4350*/  FFMA R13, R22, R6, R13 ;  /* 0x00000006160d7223 */ /* 0x000fca000000000d */
[----:B------:R-:W-:-:S05]  /*4360*/  F2FP.SATFINITE.E5M2.F32.PACK_AB_MERGE_C R13, RZ, R13, RZ ;  /* 0x0000000dff0d723e */ /* 0x000fca00048060ff */
[----:B------:R0:W-:Y:S01]  /*4370*/  @!P3 STG.E.U8 desc[UR22][R2.64+0x39], R13 ;  /* 0x0000390d0200b986 */ /* 0x0001e2000c101116 */
[----:B------:R-:W-:Y:S05]  /*4380*/  @P0 BRA `(.L_x_97) ;  /* 0x0000000000040947 */ /* 0x000fea0003800000 */
[----:B------:R1:W5:Y:S02]  /*4390*/  LDG.E.U8 R4, desc[UR22][R16.64+0x38] ;  /* 0x0000381610047981 */ /* 0x000364000c1e1100 */
.L_x_97:
[----:B------:R-:W-:Y:S05]  /*43a0*/  BSYNC B1 ;  /* 0x0000000000017941 */ /* 0x000fea0003800000 */
.L_x_96:
[----:B-----5:R-:W-:Y:S01]  /*43b0*/  LOP3.LUT R4, R4, 0xff, RZ, 0xc0, !PT ;  /* 0x000000ff04047812 */ /* 0x020fe200078ec0ff */
[----:B------:R-:W-:Y:S01]  /*43c0*/  BSSY B1, `(.L_x_98) ;  /* 0x000000b000017945 */ /* 0x000fe20003800000 */
[----:B------:R-:W-:Y:S02]  /*43d0*/  ISETP.LT.OR P1, PT, R24, 0x9, !P1 ;  /* 0x000000091800780c */ /* 0x000fe40004f21670 */
[----:B------:R-:W-:Y:S02]  /*43e0*/  F2FP.F16.E5M2.UNPACK_B R4, R4 ;  /* 0x00000004ff04723e */ /* 0x000fe400020004ff */
[----:B0-----:R-:W-:-:S03]  /*43f0*/  PRMT R2, RZ, 0x7610, R2 ;  /* 0x00007610ff027816 */ /* 0x001fc60000000002 */
[----:B------:R-:W-:-:S05]  /*4400*/  HADD2.F32 R4, -RZ, R4.H0_H0 ;  /* 0x20000004ff047230 */ /* 0x000fca0000004100 */
[----:B------:R-:W-:-:S04]  /*4410*/  FMUL R4, R4, R7 ;  /* 0x0000000704047220 */ /* 0x000fc80000400000 */
[----:B------:R-:W-:-:S05]  /*4420*/  FFMA R4, R21, R6, R4 ;  /* 0x0000000615047223 */ /* 0x000fca0000000004 */
[----:B------:R-:W-:-:S05]  /*4430*/  F2FP.SATFINITE.E5M2.F32.PACK_AB_MERGE_C R3, RZ, R4, RZ ;  /* 0x00000004ff03723e */ /* 0x000fca00048060ff */
[----:B------:R0:W-:Y:S01]  /*4440*/  @!P0 STG.E.U8 desc[UR22][R10.64+0x38], R3 ;  /* 0x000038030a008986 */ /* 0x0001e2000c101116 */
[----:B------:R-:W-:Y:S05]  /*4450*/  @P1 BRA `(.L_x_99) ;  /* 0x0000000000041947 */ /* 0x000fea0003800000 */
[----:B------:R3:W5:Y:S02]  /*4460*/  LDG.E.U8 R2, desc[UR22][R16.64+0x39] ;  /* 0x0000391610027981 */ /* 0x000764000c1e1100 */
.L_x_99:
[----:B------:R-:W-:Y:S05]  /*4470*/  BSYNC B1 ;  /* 0x0000000000017941 */ /* 0x000fea0003800000 */
.L_x_98:
[----:B------:R-:W-:Y:S05]  /*4480*/  @P1 BRA `(.L_x_100) ;  /* 0x0000000800601947 */ /* 0x000fea0003800000 */
[----:B-----5:R-:W-:-:S04]  /*4490*/  LOP3.LUT R2, R2, 0xff, RZ, 0xc0, !PT ;  /* 0x000000ff02027812 */ /* 0x020fc800078ec0ff */
[----:B------:R-:W-:-:S05]  /*44a0*/  F2FP.F16.E5M2.UNPACK_B R2, R2 ;  /* 0x00000002ff02723e */ /* 0x000fca00020004ff */
[----:B------:R-:W-:-:S05]  /*44b0*/  HADD2.F32 R2, -RZ, R2.H0_H0 ;  /* 0x20000002ff027230 */ /* 0x000fca0000004100 */
[----:B0-----:R-:W-:-:S04]  /*44c0*/  FMUL R3, R2, R7 ;  /* 0x0000000702037220 */ /* 0x001fc80000400000 */
[----:B------:R-:W-:-:S05]  /*44d0*/  FFMA R3, R20, R6, R3 ;  /* 0x0000000614037223 */ /* 0x000fca0000000003 */
[----:B------:R-:W-:-:S05]  /*44e0*/  F2FP.SATFINITE.E5M2.F32.PACK_AB_MERGE_C R3, RZ, R3, RZ ;  /* 0x00000003ff03723e */ /* 0x000fca00048060ff */
[----:B------:R0:W-:Y:S01]  /*44f0*/  STG.E.U8 desc[UR22][R10.64+0x39], R3 ;  /* 0x000039030a007986 */ /* 0x0001e2000c101116 */
[----:B------:R-:W-:Y:S05]  /*4500*/  BRA `(.L_x_100) ;  /* 0x0000000800407947 */ /* 0x000fea0003800000 */
.L_x_35:
[----:B------:R-:W-:Y:S01]  /*4510*/  ISETP.GE.AND P0, PT, R25, 0x1, PT ;  /* 0x000000011900780c */ /* 0x000fe20003f06270 */
[-C--:B------:R-:W-:Y:S01]  /*4520*/  FMUL R83, R83, R6.reuse ;  /* 0x0000000653537220 */ /* 0x080fe20000400000 */
[----:B------:R-:W-:Y:S01]  /*4530*/  ISETP.GE.AND P1, PT, R25, 0x2, PT ;  /* 0x000000021900780c */ /* 0x000fe20003f26270 */
[-C--:B------:R-:W-:Y:S01]  /*4540*/  FMUL R82, R82, R6.reuse ;  /* 0x0000000652527220 */ /* 0x080fe20000400000 */
[C---:B------:R-:W-:Y:S01]  /*4550*/  ISETP.LT.OR P2, PT, R24.reuse, 0x1, !P0 ;  /* 0x000000011800780c */ /* 0x040fe20004741670 */
[-C--:B------:R-:W-:Y:S01]  /*4560*/  FMUL R81, R81, R6.reuse ;  /* 0x0000000651517220 */ /* 0x080fe20000400000 */
[----:B------:R-:W-:Y:S01]  /*4570*/  ISETP.LT.OR P3, PT, R24, 0x1, !P1 ;  /* 0x000000011800780c */ /* 0x000fe20004f61670 */
[-C--:B------:R-:W-:Y:S01]  /*4580*/  FMUL R80, R80, R6.reuse ;  /* 0x0000000650507220 */ /* 0x080fe20000400000 */
[----:B------:R-:W-:Y:S01]  /*4590*/  ISETP.LT.OR P0, PT, R24, 0x9, !P0 ;  /* 0x000000091800780c */ /* 0x000fe20004701670 */
[-C--:B------:R-:W-:Y:S01]  /*45a0*/  FMUL R79, R79, R6.reuse ;  /* 0x000000064f4f7220 */ /* 0x080fe20000400000 */
[----:B------:R-:W-:Y:S01]  /*45b0*/  F2FP.SATFINITE.E5M2.F32.PACK_AB_MERGE_C R83, RZ, R83, RZ ;  /* 0x00000053ff53723e */ /* 0x000fe200048060ff */
[----:B------:R-:W-:Y:S01]  /*45c0*/  FMUL R78, R78, R6 ;  /* 0x000000064e4e7220 */ /* 0x000fe20000400000 */
[----:B------:R-:W-:Y:S01]  /*45d0*/  F2FP.SATFINITE.E5M2.F32.PACK_AB_MERGE_C R13, RZ, R82, RZ ;  /* 0x00000052ff0d723e */ /* 0x000fe200048060ff */
[-C--:B------:R-:W-:Y:S01]  /*45e0*/  FMUL R76, R76, R6.reuse ;  /* 0x000000064c4c7220 */ /* 0x080fe20000400000 */
[----:B------:R-:W-:Y:S01]  /*45f0*/  F2FP.SATFINITE.E5M2.F32.PACK_AB_MERGE_C R81, RZ, R81, RZ ;  /* 0x00000051ff51723e */ /* 0x000fe200048060ff */
[-C--:B------:R-:W-:Y:S01]  /*4600*/  FMUL R77, R77, R6.reuse ;  /* 0x000000064d4d7220 */ /* 0x080fe20000400000 */
[----:B------:R-:W-:Y:S01]  /*4610*/  F2FP.SATFINITE.E5M2.F32.PACK_AB_MERGE_C R79, RZ, R79, RZ ;  /* 0x0000004fff4f723e */ /* 0x000fe200048060ff */
[----:B------:R-:W-:Y:S01]  /*4620*/  @!P2 STG.E.U8 desc[UR22][R2.64], R83 ;  /* 0x000000530200a986 */ /* 0x000fe2000c101116 */
[C---:B------:R-:W-:Y:S01]  /*4630*/  ISETP.GE.AND P2, PT, R25.reuse, 0x9, PT ;  /* 0x000000091900780c */ /* 0x040fe20003f46270 */
[----:B------:R-:W-:Y:S01]  /*4640*/  FMUL R74, R74, R6 ;  /* 0x000000064a4a7220 */ /* 0x000fe20000400000 */
[----:B------:R-:W-:Y:S01]  /*4650*/  F2FP.SATFINITE.E5M2.F32.PACK_AB_MERGE_C R17, RZ, R78, RZ ;  /* 0x0000004eff11723e */ /* 0x000fe200048060ff */
[----:B------:R1:W-:Y:S01]  /*4660*/  @!P3 STG.E.U8 desc[UR22][R2.64+0x1], R13 ;  /* 0x0000010d0200b986 */ /* 0x0003e2000c101116 */
[----:B------:R-:W-:Y:S01]  /*4670*/  ISETP.GE.AND P3, PT, R25, 0xa, PT ;  /* 0x0000000a1900780c */ /* 0x000fe20003f66270 */
[-C--:B------:R-:W-:Y:S01]  /*4680*/  FMUL R75, R75, R6.reuse ;  /* 0x000000064b4b7220 */ /* 0x080fe20000400000 */
[C---:B------:R-:W-:Y:S01]  /*4690*/  ISETP.LT.OR P4, PT, R24.reuse, 0x1, !P2 ;  /* 0x000000011800780c */ /* 0x040fe20005781670 */
[----:B------:R-:W-:Y:S01]  /*46a0*/  @!P0 STG.E.U8 desc[UR22][R10.64], R81 ;  /* 0x000000510a008986 */ /* 0x000fe2000c101116 */
[C---:B------:R-:W-:Y:S01]  /*46b0*/  ISETP.LT.OR P0, PT, R24.reuse, 0x9, !P1 ;  /* 0x000000091800780c */ /* 0x040fe20004f01670 */
[-C--:B------:R-:W-:Y:S01]  /*46c0*/  FMUL R73, R73, R6.reuse ;  /* 0x0000000649497220 */ /* 0x080fe20000400000 */
[----:B------:R-:W-:Y:S01]  /*46d0*/  ISETP.LT.OR P5, PT, R24, 0x1, !P3 ;  /* 0x000000011800780c */ /* 0x000fe20005fa1670 */
[-C--:B------:R-:W-:Y:S01]  /*46e0*/  FMUL R72, R72, R6.reuse ;  /* 0x0000000648487220 */ /* 0x080fe20000400000 */
[C---:B------:R-:W-:Y:S01]  /*46f0*/  ISETP.LT.OR P1, PT, R24.reuse, 0x9, !P2 ;  /* 0x000000091800780c */ /* 0x040fe20005721670 */
[-C--:B------:R-:W-:Y:S01]  /*4700*/  FMUL R71, R71, R6.reuse ;  /* 0x0000000647477220 */ /* 0x080fe20000400000 */
[----:B------:R-:W-:Y:S01]  /*4710*/  ISETP.LT.OR P2, PT, R24, 0x9, !P3 ;  /* 0x000000091800780c */ /* 0x000fe20005f41670 */
[----:B------:R-:W-:Y:S01]  /*4720*/  FMUL R70, R70, R6 ;  /* 0x0000000646467220 */ /* 0x000fe20000400000 */
[----:B-1----:R-:W-:Y:S01]  /*4730*/  F2FP.SATFINITE.E5M2.F32.PACK_AB_MERGE_C R13, RZ, R80, RZ ;  /* 0x00000050ff0d723e */ /* 0x002fe200048060ff */
[----:B------:R-:W-:Y:S01]  /*4740*/  FMUL R69, R69, R6 ;  /* 0x0000000645457220 */ /* 0x000fe20000400000 */
[----:B------:R-:W-:Y:S01]  /*4750*/  F2FP.SATFINITE.E5M2.F32.PACK_AB_MERGE_C R27, RZ, R76, RZ ;  /* 0x0000004cff1b723e */ /* 0x000fe200048060ff */
[-C--:B------:R-:W-:Y:S01]  /*4760*/  FMUL R68, R68, R6.reuse ;  /* 0x0000000644447220 */ /* 0x080fe20000400000 */
[----:B------:R-:W-:Y:S01]  /*4770*/  F2FP.SATFINITE.E5M2.F32.PACK_AB_MERGE_C R77, RZ, R77, RZ ;  /* 0x0000004dff4d723e */ /* 0x000fe200048060ff */
[----:B------:R1:W-:Y:S01]  /*4780*/  @!P0 STG.E.U8 desc[UR22][R10.64+0x1], R13 ;  /* 0x0000010d0a008986 */ /* 0x0003e2000c101116 */
[----:B------:R-:W-:Y:S01]  /*4790*/  ISETP.GE.AND P0, PT, R25, 0x19, PT ;  /* 0x000000191900780c */ /* 0x000fe20003f06270 */
[-C--:B------:R-:W-:Y:S01]  /*47a0*/  FMUL R67, R67, R6.reuse ;  /* 0x0000000643437220 */ /* 0x080fe20000400000 */
[----:B------:R-:W-:Y:S01]  /*47b0*/  F2FP.SATFINITE.E5M2.F32.PACK_AB_MERGE_C R75, RZ, R75, RZ ;  /* 0x0000004bff4b723e */ /* 0x000fe200048060ff */
[----:B------:R-:W-:Y:S01]  /*47c0*/  @!P4 STG.E.U8 desc[UR22][R2.64+0x8], R79 ;  /* 0x0000084f0200c986 */ /* 0x000fe2000c101116 */
[----:B------:R-:W-:Y:S01]  /*47d0*/  F2FP.SATFINITE.E5M2.F32.PACK_AB_MERGE_C R73, RZ, R73, RZ ;  /* 0x00000049ff49723e */ /* 0x000fe200048060ff */
[-C--:B------:R-:W-:Y:S01]  /*47e0*/  FMUL R66, R66, R6.reuse ;  /* 0x0000000642427220 */ /* 0x080fe20000400000 */
[----:B------:R-:W-:Y:S01]  /*47f0*/  F2FP.SATFINITE.E5M2.F32.PACK_AB_MERGE_C R71, RZ, R71, RZ ;  /* 0x00000047ff47723e */ /* 0x000fe200048060ff */
[----:B------:R2:W-:Y:S01]  /*4800*/  @!P5 STG.E.U8 desc[UR22][R2.64+0x9], R17 ;  /* 0x000009110200d986 */ /* 0x0005e2000c101116 */
[----:B------:R-:W-:Y:S01]  /*4810*/  ISETP.LT.OR P5, PT, R24, 0x1, !P0 ;  /* 0x000000011800780c */ /* 0x000fe200047a1670 */
[-C--:B------:R-:W-:Y:S01]  /*4820*/  FMUL R64, R64, R6.reuse ;  /* 0x0000000640407220 */ /* 0x080fe20000400000 */
[C---:B------:R-:W-:Y:S01]  /*4830*/  ISETP.LT.OR P0, PT, R24.reuse, 0x9, !P0 ;  /* 0x000000091800780c */ /* 0x040fe20004701670 */
[----:B------:R3:W-:Y:S01]  /*4840*/  @!P2 STG.E.U8 desc[UR22][R10.64+0x9], R27 ;  /* 0x0000091b0a00a986 */ /* 0x0007e2000c101116 */
[----:B------:R-:W-:Y:S01]  /*4850*/  ISETP.GE.AND P2, PT, R25, 0x12, PT ;  /* 0x000000121900780c */ /* 0x000fe20003f46270 */
[----:B------:R-:W-:Y:S01]  /*4860*/  FMUL R65, R65, R6 ;  /* 0x0000000641417220 */ /* 0x000fe20000400000 */
[----:B-1----:R-:W-:Y:S01]  /*4870*/  F2FP.SATFINITE.E5M2.F32.PACK_AB_MERGE_C R13, RZ, R74, RZ ;  /* 0x0000004aff0d723e */ /* 0x002fe200048060ff */
[----:B------:R-:W-:Y:S01]  /*4880*/  @!P1 STG.E.U8 desc[UR22][R10.64+0x8], R77 ;  /* 0x0000084d0a009986 */ /* 0x000fe2000c101116 */
[----:B------:R-:W-:Y:S01]  /*4890*/  ISETP.GE.AND P1, PT, R25, 0x11, PT ;  /* 0x000000111900780c */ /* 0x000fe20003f26270 */
[-C--:B------:R-:W-:Y:S01]  /*48a0*/  FMUL R63, R63, R6.reuse ;  /* 0x000000063f3f7220 */ /* 0x080fe20000400000 */
[----:B------:R-:W-:Y:S01]  /*48b0*/  ISETP.LT.OR P3, PT, R24, 0x1, !P2 ;  /* 0x000000011800780c */ /* 0x000fe20005761670 */
[-C--:B------:R-:W-:Y:S01]  /*48c0*/  FMUL R62, R62, R6.reuse ;  /* 0x000000063e3e7220 */ /* 0x080fe20000400000 */
[C---:B------:R-:W-:Y:S01]  /*48d0*/  ISETP.LT.OR P4, PT, R24.reuse, 0x1, !P1 ;  /* 0x000000011800780c */ /* 0x040fe20004f81670 */
[-C--:B------:R-:W-:Y:S01]  /*48e0*/  FMUL R61, R61, R6.reuse ;  /* 0x000000063d3d7220 */ /* 0x080fe20000400000 */
[----:B------:R-:W-:Y:S01]  /*48f0*/  ISETP.LT.OR P1, PT, R24, 0x9, !P1 ;  /* 0x000000091800780c */ /* 0x000fe20004f21670 */
[-C--:B------:R-:W-:Y:S01]  /*4900*/  FMUL R60, R60, R6.reuse ;  /* 0x000000063c3c7220 */ /* 0x080fe20000400000 */
[----:B------:R-:W-:Y:S01]  /*4910*/  ISETP.LT.OR P2, PT, R24, 0x9, !P2 ;  /* 0x000000091800780c */ /* 0x000fe20005741670 */
[----:B------:R-:W-:Y:S01]  /*4920*/  FMUL R59, R59, R6 ;  /* 0x000000063b3b7220 */ /* 0x000fe20000400000 */
[----:B--2---:R-:W-:Y:S01]  /*4930*/  F2FP.SATFINITE.E5M2.F32.PACK_AB_MERGE_C R17, RZ, R72, RZ ;  /* 0x00000048ff11723e */ /* 0x004fe200048060ff */
[-C--:B------:R-:W-:Y:S01]  /*4940*/  FMUL R58, R58, R6.reuse ;  /* 0x000000063a3a7220 */ /* 0x080fe20000400000 */
[----:B------:R-:W-:Y:S01]  /*4950*/  F2FP.SATFINITE.E5M2.F32.PACK_AB_MERGE_C R69, RZ, R69, RZ ;  /* 0x00000045ff45723e */ /* 0x000fe200048060ff */
[-C--:B------:R-:W-:Y:S01]  /*4960*/  FMUL R57, R57, R6.reuse ;  /* 0x0000000639397220 */ /* 0x080fe20000400000 */
[----:B------:R-:W-:Y:S01]  /*4970*/  F2FP.SATFINITE.E5M2.F32.PACK_AB_MERGE_C R67, RZ, R67, RZ ;  /* 0x00000043ff43723e */ /* 0x000fe200048060ff */
[----:B------:R1:W-:Y:S01]  /*4980*/  @!P3 STG.E.U8 desc[UR22][R2.64+0x11], R13 ;  /* 0x0000110d0200b986 */ /* 0x0003e2000c101116 */
[----:B------:R-:W-:Y:S01]  /*4990*/  ISETP.GE.AND P3, PT, R25, 0x1a, PT ;  /* 0x0000001a1900780c */ /* 0x000fe20003f66270 */
[----:B------:R-:W-:Y:S01]  /*49a0*/  FMUL R56, R56, R6 ;  /* 0x0000000638387220 */ /* 0x000fe20000400000 */
[----:B---3--:R-:W-:Y:S01]  /*49b0*/  F2FP.SATFINITE.E5M2.F32.PACK_AB_MERGE_C R27, RZ, R66, RZ ;  /* 0x00000042ff1b723e */ /* 0x008fe200048060ff */
[----:B------:R-:W-:Y:S01]  /*49c0*/  @!P4 STG.E.U8 desc[UR22][R2.64+0x10], R75 ;  /* 0x0000104b0200c986 */ /* 0x000fe2000c101116 */
[C---:B------:R-:W-:Y:S01]  /*49d0*/  ISETP.LT.OR P4, PT, R24.reuse, 0x1, !P3 ;  /* 0x000000011800780c */ /* 0x040fe20005f81670 */
[-C--:B------:R-:W-:Y:S01]  /*49e0*/  FMUL R23, R23, R6.reuse ;  /* 0x0000000617177220 */ /* 0x080fe20000400000 */
[----:B------:R-:W-:Y:S01]  /*49f0*/  ISETP.LT.OR P3, PT, R24, 0x9, !P3 ;  /* 0x000000091800780c */ /* 0x000fe20005f61670 */
[----:B------:R-:W-:Y:S01]  /*4a00*/  @!P1 STG.E.U8 desc[UR22][R10.64+0x10], R73 ;  /* 0x000010490a009986 */ /* 0x000fe2000c101116 */
[C---:B------:R-:W-:Y:S01]  /*4a10*/  ISETP.GE.AND P1, PT, R25.reuse, 0x22, PT ;  /* 0x000000221900780c */ /* 0x040fe20003f26270 */
[-C--:B------:R-:W-:Y:S01]  /*4a20*/  FMUL R22, R22, R6.reuse ;  /* 0x0000000616167220 */ /* 0x080fe20000400000 */
[----:B------:R-:W-:Y:S01]  /*4a30*/  F2FP.SATFINITE.E5M2.F32.PACK_AB_MERGE_C R65, RZ, R65, RZ ;  /* 0x00000041ff41723e */ /* 0x000fe200048060ff */
[----:B------:R2:W-:Y:S01]  /*4a40*/  @!P2 STG.E.U8 desc[UR22][R10.64+0x11], R17 ;  /* 0x000011110a00a986 */ /* 0x0005e2000c101116 */
[----:B------:R-:W-:Y:S01]  /*4a50*/  ISETP.GE.AND P2, PT, R25, 0x21, PT ;  /* 0x000000211900780c */ /* 0x000fe20003f46270 */
[----:B------:R-:W-:Y:S01]  /*4a60*/  FMUL R21, R21, R6 ;  /* 0x0000000615157220 */ /* 0x000fe20000400000 */
[----:B-1----:R-:W-:Y:S01]  /*4a70*/  F2FP.SATFINITE.E5M2.F32.PACK_AB_MERGE_C R13, RZ, R70, RZ ;  /* 0x00000046ff0d723e */ /* 0x002fe200048060ff */
[----:B------:R-:W-:Y:S01]  /*4a80*/  @!P5 STG.E.U8 desc[UR22][R2.64+0x18], R71 ;  /* 0x000018470200d986 */ /* 0x000fe2000c101116 */
[----:B------:R-:W-:Y:S01]  /*4a90*/  ISETP.LT.OR P6, PT, R24, 0x1, !P2 ;  /* 0x000000011800780c */ /* 0x000fe200057c1670 */
[----:B------:R-:W-:Y:S01]  /*4aa0*/  FMUL R20, R20, R6 ;  /* 0x0000000614147220 */ /* 0x000fe20000400000 */
[C---:B------:R-:W-:Y:S01]  /*4ab0*/  ISETP.LT.OR P5, PT, R24.reuse, 0x1, !P1 ;  /* 0x000000011800780c */ /* 0x040fe20004fa1670 */
[----:B------:R1:W-:Y:S01]  /*4ac0*/  @!P4 STG.E.U8 desc[UR22][R2.64+0x19], R13 ;  /* 0x0000190d0200c986 */ /* 0x0003e2000c101116 */
[----:B------:R-:W-:-:S02]  /*4ad0*/  ISETP.LT.OR P1, PT, R24, 0x9, !P1 ;  /* 0x000000091800780c */ /* 0x000fc40004f21670 */
[C---:B------:R-:W-:Y:S01]  /*4ae0*/  ISETP.LT.OR P2, PT, R24.reuse, 0x9, !P2 ;  /* 0x000000091800780c */ /* 0x040fe20005741670 */
[----:B------:R-:W-:Y:S01]  /*4af0*/  @!P0 STG.E.U8 desc[UR22][R10.64+0x18], R69 ;  /* 0x000018450a008986 */ /* 0x000fe2000c101116 */
[----:B--2---:R-:W-:Y:S02]  /*4b00*/  F2FP.SATFINITE.E5M2.F32.PACK_AB_MERGE_C R17, RZ, R68, RZ ;  /* 0x00000044ff11723e */ /* 0x004fe400048060ff */
[C---:B------:R-:W-:Y:S02]  /*4b10*/  ISETP.GE.AND P0, PT, R25.reuse, 0x29, PT ;  /* 0x000000291900780c */ /* 0x040fe40003f06270 */
[----:B------:R-:W-:Y:S01]  /*4b20*/  F2FP.SATFINITE.E5M2.F32.PACK_AB_MERGE_C R63, RZ, R63, RZ ;  /* 0x0000003fff3f723e */ /* 0x000fe200048060ff */
[----:B------:R2:W-:Y:S01]  /*4b30*/  @!P3 STG.E.U8 desc[UR22][R10.64+0x19], R17 ;  /* 0x000019110a00b986 */ /* 0x0005e2000c101116 */
[----:B------:R-:W-:Y:S02]  /*4b40*/  ISETP.GE.AND P3, PT, R25, 0x2a, PT ;  /* 0x0000002a1900780c */ /* 0x000fe40003f66270 */
[----:B-1----:R-:W-:Y:S01]  /*4b50*/  F2FP.SATFINITE.E5M2.F32.PACK_AB_MERGE_C R13, RZ, R64, RZ ;  /* 0x00000040ff0d723e */ /* 0x002fe200048060ff */
[----:B------:R-:W-:Y:S01]  /*4b60*/  @!P6 STG.E.U8 desc[UR22][R2.64+0x20], R67 ;  /* 0x000020430200e986 */ /* 0x000fe2000c101116 */
[----:B------:R-:W-:-:S02]  /*4b70*/  ISETP.LT.OR P4, PT, R24, 0x1, !P0 ;  /* 0x000000011800780c */ /* 0x000fc40004781670 */
[C---:B------:R-:W-:Y:S01]  /*4b80*/  ISETP.LT.OR P0, PT, R24.reuse, 0x9, !P0 ;  /* 0x000000091800780c */ /* 0x040fe20004701670 */
[----:B------:R-:W-:Y:S01]  /*4b90*/  @!P5 STG.E.U8 desc[UR22][R2.64+0x21], R27 ;  /* 0x0000211b0200d986 */ /* 0x000fe2000c101116 */
[C---:B------:R-:W-:Y:S02]  /*4ba0*/  ISETP.LT.OR P5, PT, R24.reuse, 0x1, !P3 ;  /* 0x000000011800780c */ /* 0x040fe40005fa1670 */
[C---:B------:R-:W-:Y:S01]  /*4bb0*/  ISETP.LT.OR P3, PT, R24.reuse, 0x9, !P3 ;  /* 0x000000091800780c */ /* 0x040fe20005f61670 */
[----:B------:R1:W-:Y:S01]  /*4bc0*/  @!P1 STG.E.U8 desc[UR22][R10.64+0x21], R13 ;  /* 0x0000210d0a009986 */ /* 0x0003e2000c101116 */
[----:B------:R-:W-:Y:S02]  /*4bd0*/  ISETP.GE.AND P1, PT, R25, 0x31, PT ;  /* 0x000000311900780c */ /* 0x000fe40003f26270 */
[----:B--2---:R-:W-:Y:S01]  /*4be0*/  F2FP.SATFINITE.E5M2.F32.PACK_AB_MERGE_C R17, RZ, R62, RZ ;  /* 0x0000003eff11723e */ /* 0x004fe200048060ff */
[----:B------:R-:W-:Y:S01]  /*4bf0*/  @!P2 STG.E.U8 desc[UR22][R10.64+0x20], R65 ;  /* 0x000020410a00a986 */ /* 0x000fe2000c101116 */
[----:B------:R-:W-:-:S02]  /*4c00*/  ISETP.LT.OR P6, PT, R24, 0x1, !P1 ;  /* 0x000000011800780c */ /* 0x000fc40004fc1670 */
[----:B------:R-:W-:Y:S01]  /*4c10*/  F2FP.SATFINITE.E5M2.F32.PACK_AB_MERGE_C R61, RZ, R61, RZ ;  /* 0x0000003dff3d723e */ /* 0x000fe200048060ff */
[----:B------:R-:W-:Y:S01]  /*4c20*/  @!P4 STG.E.U8 desc[UR22][R2.64+0x28], R63 ;  /* 0x0000283f0200c986 */ /* 0x000fe2000c101116 */
[C---:B------:R-:W-:Y:S02]  /*4c30*/  ISETP.GE.AND P4, PT, R25.reuse, 0x32, PT ;  /* 0x000000321900780c */ /* 0x040fe40003f86270 */
[----:B------:R-:W-:Y:S01]  /*4c40*/  F2FP.SATFINITE.E5M2.F32.PACK_AB_MERGE_C R59, RZ, R59, RZ ;  /* 0x0000003bff3b723e */ /* 0x000fe200048060ff */
[----:B------:R2:W-:Y:S01]  /*4c50*/  @!P5 STG.E.U8 desc[UR22][R2.64+0x29], R17 ;  /* 0x000029110200d986 */ /* 0x0005e2000c101116 */
[----:B-1----:R-:W-:Y:S02]  /*4c60*/  F2FP.SATFINITE.E5M2.F32.PACK_AB_MERGE_C R13, RZ, R60, RZ ;  /* 0x0000003cff0d723e */ /* 0x002fe400048060ff */
[----:B------:R-:W-:Y:S01]  /*4c70*/  ISETP.LT.OR P5, PT, R24, 0x1, !P4 ;  /* 0x000000011800780c */ /* 0x000fe200067a1670 */
[----:B------:R-:W-:Y:S01]  /*4c80*/  @!P0 STG.E.U8 desc[UR22][R10.64+0x28], R61 ;  /* 0x0000283d0a008986 */ /* 0x000fe2000c101116 */
[----:B------:R-:W-:-:S02]  /*4c90*/  ISETP.GE.AND P2, PT, R25, 0x39, PT ;  /* 0x000000391900780c */ /* 0x000fc40003f46270 */
[----:B------:R-:W-:Y:S01]  /*4ca0*/  ISETP.GE.AND P0, PT, R25, 0x3a, PT ;  /* 0x0000003a1900780c */ /* 0x000fe20003f06270 */
[----:B------:R1:W-:Y:S01]  /*4cb0*/  @!P3 STG.E.U8 desc[UR22][R10.64+0x29], R13 ;  /* 0x0000290d0a00b986 */ /* 0x0003e2000c101116 */
[C---:B------:R-:W-:Y:S02]  /*4cc0*/  ISETP.LT.OR P1, PT, R24.reuse, 0x9, !P1 ;  /* 0x000000091800780c */ /* 0x040fe40004f21670 */
[C---:B------:R-:W-:Y:S01]  /*4cd0*/  ISETP.LT.OR P4, PT, R24.reuse, 0x9, !P4 ;  /* 0x000000091800780c */ /* 0x040fe20006781670 */
[----:B------:R-:W-:Y:S01]  /*4ce0*/  @!P6 STG.E.U8 desc[UR22][R2.64+0x30], R59 ;  /* 0x0000303b0200e986 */ /* 0x000fe2000c101116 */
[C---:B------:R-:W-:Y:S02]  /*4cf0*/  ISETP.LT.OR P3, PT, R24.reuse, 0x1, !P2 ;  /* 0x000000011800780c */ /* 0x040fe40005761670 */
[C---:B------:R-:W-:Y:S02]  /*4d00*/  ISETP.LT.OR P6, PT, R24.reuse, 0x1, !P0 ;  /* 0x000000011800780c */ /* 0x040fe400047c1670 */
[----:B------:R-:W-:-:S02]  /*4d10*/  ISETP.LT.OR P2, PT, R24, 0x9, !P2 ;  /* 0x000000091800780c */ /* 0x000fc40005741670 */
[----:B------:R-:W-:Y:S02]  /*4d20*/  ISETP.LT.OR P0, PT, R24, 0x9, !P0 ;  /* 0x000000091800780c */ /* 0x000fe40004701670 */
[----:B--2---:R-:W-:Y:S02]  /*4d30*/  F2FP.SATFINITE.E5M2.F32.PACK_AB_MERGE_C R17, RZ, R58, RZ ;  /* 0x0000003aff11723e */ /* 0x004fe400048060ff */
[----:B------:R-:W-:Y:S02]  /*4d40*/  F2FP.SATFINITE.E5M2.F32.PACK_AB_MERGE_C R57, RZ, R57, RZ ;  /* 0x00000039ff39723e */ /* 0x000fe400048060ff */
[----:B-1----:R-:W-:Y:S01]  /*4d50*/  F2FP.SATFINITE.E5M2.F32.PACK_AB_MERGE_C R13, RZ, R56, RZ ;  /* 0x00000038ff0d723e */ /* 0x002fe200048060ff */
[----:B------:R1:W-:Y:S01]  /*4d60*/  @!P5 STG.E.U8 desc[UR22][R2.64+0x31], R17 ;  /* 0x000031110200d986 */ /* 0x0003e2000c101116 */
[----:B------:R-:W-:Y:S02]  /*4d70*/  F2FP.SATFINITE.E5M2.F32.PACK_AB_MERGE_C R23, RZ, R23, RZ ;  /* 0x00000017ff17723e */ /* 0x000fe400048060ff */
[----:B------:R-:W-:Y:S01]  /*4d80*/  F2FP.SATFINITE.E5M2.F32.PACK_AB_MERGE_C R25, RZ, R22, RZ ;  /* 0x00000016ff19723e */ /* 0x000fe200048060ff */
[----:B------:R2:W-:Y:S01]  /*4d90*/  @!P1 STG.E.U8 desc[UR22][R10.64+0x30], R57 ;  /* 0x000030390a009986 */ /* 0x0005e2000c101116 */
[----:B------:R-:W-:-:S03]  /*4da0*/  F2FP.SATFINITE.E5M2.F32.PACK_AB_MERGE_C R21, RZ, R21, RZ ;  /* 0x00000015ff15723e */ /* 0x000fc600048060ff */
[----:B------:R2:W-:Y:S01]  /*4db0*/  @!P4 STG.E.U8 desc[UR22][R10.64+0x31], R13 ;  /* 0x0000310d0a00c986 */ /* 0x0005e2000c101116 */
[----:B-1----:R-:W-:-:S03]  /*4dc0*/  F2FP.SATFINITE.E5M2.F32.PACK_AB_MERGE_C R17, RZ, R20, RZ ;  /* 0x00000014ff11723e */ /* 0x002fc600048060ff */
[----:B------:R2:W-:Y:S04]  /*4dd0*/  @!P3 STG.E.U8 desc[UR22][R2.64+0x38], R23 ;  /* 0x000038170200b986 */ /* 0x0005e8000c101116 */
[----:B------:R2:W-:Y:S04]  /*4de0*/  @!P6 STG.E.U8 desc[UR22][R2.64+0x39], R25 ;  /* 0x000039190200e986 */ /* 0x0005e8000c101116 */
[----:B------:R2:W-:Y:S04]  /*4df0*/  @!P2 STG.E.U8 desc[UR22][R10.64+0x38], R21 ;  /* 0x000038150a00a986 */ /* 0x0005e8000c101116 */
[----:B------:R2:W-:Y:S02]  /*4e00*/  @!P0 STG.E.U8 desc[UR22][R10.64+0x39], R17 ;  /* 0x000039110a008986 */ /* 0x0005e4000c101116 */
.L_x_100:
[----:B------:R-:W-:Y:S05]  /*4e10*/  BSYNC B0 ;  /* 0x0000000000007941 */ /* 0x000fea0003800000 */
.L_x_34:
[----:B--2--5:R-:W-:Y:S01]  /*4e20*/  IMAD.U32 R2, RZ, RZ, UR20 ;  /* 0x00000014ff027e24 */ /* 0x024fe2000f8e00ff */
[----:B------:R-:W-:Y:S01]  /*4e30*/  ULDC.64 UR4, c[0x0][0x650] ;  /* 0x0001940000047ab9 */ /* 0x000fe20000000a00 */
[----:B0-----:R-:W-:Y:S01]  /*4e40*/  IMAD.U32 R3, RZ, RZ, UR21 ;  /* 0x00000015ff037e24 */ /* 0x001fe2000f8e00ff */
[----:B------:R0:W-:Y:S01]  /*4e50*/  SYNCS.ARRIVE.TRANS64.A1T0 RZ, [R18+UR33], RZ ;  /* 0x000000ff12ff79a7 */ /* 0x0001e20008100021 */
[----:B------:R-:W-:Y:S01]  /*4e60*/  IMAD.U32 R3, RZ, RZ, UR7 ;  /* 0x00000007ff037e24 */ /* 0x000fe2000f8e00ff */
[C---:B------:R-:W-:Y:S01]  /*4e70*/  LEA R0, P0, R2.reuse, R0, 0x1 ;  /* 0x0000000002007211 */ /* 0x040fe200078008ff */
[----:B------:R-:W-:Y:S01]  /*4e80*/  IMAD.MOV.U32 R4, RZ, RZ, -0x1 ;  /* 0xffffffffff047424 */ /* 0x000fe200078e00ff */
[----:B---3--:R-:W-:Y:S02]  /*4e90*/  PRMT R10, RZ, 0x7610, R10 ;  /* 0x00007610ff0a7816 */ /* 0x008fe4000000000a */
[----:B------:R-:W-:Y:S01]  /*4ea0*/  LEA.HI.X R5, R2, R5, R3, 0x1, P0 ;  /* 0x0000000502057211 */ /* 0x000fe200000f0c03 */
[----:B------:R-:W-:Y:S01]  /*4eb0*/  IMAD.MOV.U32 R2, RZ, RZ, -0x1 ;  /* 0xffffffffff027424 */ /* 0x000fe200078e00ff */
[----:B------:R-:W-:Y:S01]  /*4ec0*/  ISETP.GE.U32.AND P0, PT, R0, UR4, PT ;  /* 0x0000000400007c0c */ /* 0x000fe2000bf06070 */
[----:B------:R-:W-:-:S03]  /*4ed0*/  IMAD.MOV.U32 R3, RZ, RZ, -0x1 ;  /* 0xffffffffff037424 */ /* 0x000fc600078e00ff */
[----:B------:R-:W-:-:S13]  /*4ee0*/  ISETP.GE.U32.AND.EX P0, PT, R5, UR5, PT, P0 ;  /* 0x0000000505007c0c */ /* 0x000fda000bf06100 */
[----:B0-----:R-:W-:Y:S05]  /*4ef0*/  @P0 BRA `(.L_x_101) ;  /* 0x0000000400880947 */ /* 0x001fea0003800000 */
[----:B------:R-:W0:Y:S01]  /*4f00*/  S2UR UR8, SR_CTAID.X ;  /* 0x00000000000879c3 */ /* 0x000e220000002500 */
[----:B------:R-:W-:Y:S01]  /*4f10*/  ULDC.64 UR4, c[0x0][0x628] ;  /* 0x00018a0000047ab9 */ /* 0x000fe20000000a00 */
[----:B------:R-:W-:Y:S01]  /*4f20*/  ULDC UR6, c[0x0][0x150] ;  /* 0x0000540000067ab9 */ /* 0x000fe20000000800 */
[----:B------:R-:W-:Y:S01]  /*4f30*/  ISETP.NE.U32.AND P0, PT, RZ, UR4, PT ;  /* 0x00000004ff007c0c */ /* 0x000fe2000bf05070 */
[----:B------:R-:W-:Y:S01]  /*4f40*/  ULDC UR28, c[0x0][0x630] ;  /* 0x00018c00001c7ab9 */ /* 0x000fe20000000800 */
[C---:B------:R-:W-:Y:S01]  /*4f50*/  R2UR UR29, R0.reuse ;  /* 0x00000000001d72ca */ /* 0x040fe200000e0000 */
[----:B------:R-:W-:Y:S01]  /*4f60*/  ULDC UR34, c[0x0][0x154] ;  /* 0x0000550000227ab9 */ /* 0x000fe20000000800 */
[----:B------:R-:W-:Y:S01]  /*4f70*/  ISETP.NE.AND.EX P0, PT, RZ, UR5, PT, P0 ;  /* 0x00000005ff007c0c */ /* 0x000fe2000bf05300 */
[----:B------:R-:W2:Y:S01]  /*4f80*/  S2UR UR35, SR_CTAID.Y ;  /* 0x00000000002379c3 */ /* 0x000ea20000002600 */
[----:B------:R-:W-:Y:S02]  /*4f90*/  R2UR UR30, R5 ;  /* 0x00000000051e72ca */ /* 0x000fe400000e0000 */
[----:B------:R-:W-:-:S02]  /*4fa0*/  R2UR UR26, R0 ;  /* 0x00000000001a72ca */ /* 0x000fc400000e0000 */
[----:B------:R-:W-:Y:S02]  /*4fb0*/  R2UR UR27, R5 ;  /* 0x00000000051b72ca */ /* 0x000fe400000e0000 */
[----:B0-----:R-:W-:-:S05]  /*4fc0*/  I2FP.F32.U32 R2, UR8 ;  /* 0x0000000800027c45 */ /* 0x001fca0008201000 */
[----:B------:R-:W-:-:S04]  /*4fd0*/  FMUL R2, R2, UR6 ;  /* 0x0000000602027c20 */ /* 0x000fc80008400000 */
[----:B------:R0:W3:Y:S01]  /*4fe0*/  F2I.U32.TRUNC.NTZ R3, R2 ;  /* 0x0000000200037305 */ /* 0x0000e2000020f000 */
[----:B--2---:R-:W-:Y:S05]  /*4ff0*/  @!P0 BRA `(.L_x_102) ;  /* 0x0000000000308947 */ /* 0x004fea0003800000 */
        /* <DEDUP_REMOVED lines=12> */
.L_x_102:
[----:B0-----:R-:W-:Y:S01]  /*50c0*/  I2FP.F32.U32 R2, UR35 ;  /* 0x0000002300027c45 */ /* 0x001fe20008201000 */
[----:B------:R-:W-:Y:S02]  /*50d0*/  USHF.R.U64 UR6, UR26, UR28, UR27 ;  /* 0x0000001c1a067299 */ /* 0x000fe4000800121b */
[----:B------:R-:W-:Y:S01]  /*50e0*/  USHF.R.U32.HI UR4, URZ, UR28, UR27 ;  /* 0x0000001c3f047299 */ /* 0x000fe2000801161b */
[----:B---3--:R-:W-:Y:S01]  /*50f0*/  R2UR UR28, R3 ;  /* 0x00000000031c72ca */ /* 0x008fe200000e0000 */
[----:B------:R-:W-:Y:S01]  /*5100*/  UIADD3 UR24, UP0, URZ, -UR6, URZ ;  /* 0x800000063f187290 */ /* 0x000fe2000ff1e03f */
[----:B------:R-:W-:Y:S01]  /*5110*/  FMUL R2, R2, UR34 ;  /* 0x0000002202027c20 */ /* 0x000fe20008400000 */
[----:B------:R-:W-:Y:S01]  /*5120*/  ULDC.64 UR26, c[0x0][0x620] ;  /* 0x00018800001a7ab9 */ /* 0x000fe20000000a00 */
[----:B------:R-:W-:Y:S01]  /*5130*/  UMOV UR10, UR29 ;  /* 0x0000001d000a7c82 */ /* 0x000fe20008000000 */
[----:B------:R-:W-:Y:S01]  /*5140*/  UIADD3.X UR4, URZ, ~UR4, URZ, UP0, !UPT ;  /* 0x800000043f047290 */ /* 0x000fe200087fe43f */
[----:B------:R-:W-:-:S02]  /*5150*/  UMOV UR11, UR30 ;  /* 0x0000001e000b7c82 */ /* 0x000fc40008000000 */
[----:B------:R-:W0:Y:S01]  /*5160*/  F2I.U32.TRUNC.NTZ R2, R2 ;  /* 0x0000000200027305 */ /* 0x000e22000020f000 */
[----:B------:R-:W-:Y:S02]  /*5170*/  UIMAD UR4, UR4, UR26, URZ ;  /* 0x0000001a040472a4 */ /* 0x000fe4000f8e023f */
        /* <DEDUP_REMOVED lines=9> */
[----:B------:R-:W-:Y:S01]  /*5210*/  USHF.R.U64 UR25, UR10, UR26, UR11 ;  /* 0x0000001a0a197299 */ /* 0x000fe2000800120b */
[----:B0-----:R-:W-:Y:S01]  /*5220*/  R2UR UR29, R2 ;  /* 0x00000000021d72ca */ /* 0x001fe200000e0000 */
[----:B------:R-:W-:Y:S01]  /*5230*/  USHF.R.U32.HI UR10, URZ, UR26, UR11 ;  /* 0x0000001a3f0a7299 */ /* 0x000fe2000801160b */
[----:B------:R-:W-:Y:S01]  /*5240*/  ISETP.NE.AND.EX P0, PT, RZ, UR5, PT, P0 ;  /* 0x00000005ff007c0c */ /* 0x000fe2000bf05300 */
[----:B------:R-:W-:Y:S01]  /*5250*/  ULDC UR36, c[0x0][0x608] ;  /* 0x0001820000247ab9 */ /* 0x000fe20000000800 */
[----:B------:R-:W-:-:S02]  /*5260*/  ULOP3.LUT UR39, URZ, UR34, URZ, 0x33, !UPT ;  /* 0x000000223f277292 */ /* 0x000fc4000f8e333f */
[----:B------:R-:W-:Y:S02]  /*5270*/  USHF.R.U64 UR34, UR25, UR36, UR10 ;  /* 0x0000002419227299 */ /* 0x000fe4000800120a */
[----:B------:R-:W-:Y:S02]  /*5280*/  USHF.R.U32.HI UR10, URZ, UR36, UR10 ;  /* 0x000000243f0a7299 */ /* 0x000fe4000801160a */
[----:B------:R-:W-:Y:S02]  /*5290*/  UIADD3 UR28, -UR28, URZ, URZ ;  /* 0x0000003f1c1c7290 */ /* 0x000fe4000fffe13f */
[----:B------:R-:W-:Y:S01]  /*52a0*/  USHF.R.U64 UR36, UR34, UR38, UR10 ;  /* 0x0000002622247299 */ /* 0x000fe2000800120a */
[----:B------:R-:W-:Y:S01]  /*52b0*/  UMOV UR30, 0x1 ;  /* 0x00000001001e7882 */ /* 0x000fe20000000000 */
[----:B------:R-:W-:Y:S01]  /*52c0*/  ULDC UR27, c[0x0][0x144] ;  /* 0x00005100001b7ab9 */ /* 0x000fe20000000800 */
[----:B------:R-:W-:Y:S01]  /*52d0*/  UIADD3 UR37, -UR29, URZ, URZ ;  /* 0x0000003f1d257290 */ /* 0x000fe2000fffe13f */
[----:B------:R-:W-:Y:S01]  /*52e0*/  ULDC UR9, c[0x0][0x600] ;  /* 0x0001800000097ab9 */ /* 0x000fe20000000800 */
[----:B------:R-:W-:-:S02]  /*52f0*/  USHF.L.U32 UR30, UR30, UR38, URZ ;  /* 0x000000261e1e7299 */ /* 0x000fc4000800063f */
[----:B------:R-:W-:Y:S02]  /*5300*/  USHF.R.U32.HI UR29, URZ, UR38, UR10 ;  /* 0x000000263f1d7299 */ /* 0x000fe4000801160a */
[----:B------:R-:W-:Y:S02]  /*5310*/  UIMAD UR38, UR27, UR28, UR8 ;  /* 0x0000001c1b2672a4 */ /* 0x000fe4000f8e0208 */
[----:B------:R-:W-:Y:S01]  /*5320*/  UIADD3 UR24, UR9, -0x1, URZ ;  /* 0xffffffff09187890 */ /* 0x000fe2000fffe03f */
        /* <DEDUP_REMOVED lines=15> */
.L_x_103:
[----:B------:R-:W-:Y:S01]  /*5420*/  USHF.R.U64 UR4, UR28, UR40, UR29 ;  /* 0x000000281c047299 */ /* 0x000fe2000800121d */
[----:B------:R-:W-:Y:S01]  /*5430*/  IMAD.MOV.U32 R10, RZ, RZ, 0x1 ;  /* 0x00000001ff0a7424 */ /* 0x000fe200078e00ff */
[----:B------:R-:W-:Y:S01]  /*5440*/  ULOP3.LUT UR34, UR34, UR39, URZ, 0xc0, !UPT ;  /* 0x0000002722227292 */ /* 0x000fe2000f8ec03f */
[----:B------:R-:W-:Y:S01]  /*5450*/  IMAD.U32 R4, RZ, RZ, UR6 ;  /* 0x00000006ff047e24 */ /* 0x000fe2000f8e00ff */
[----:B------:R-:W-:Y:S02]  /*5460*/  UIADD3 UR5, -UR4, URZ, URZ ;  /* 0x0000003f04057290 */ /* 0x000fe4000fffe13f */
[----:B------:R-:W-:Y:S02]  /*5470*/  @UP2 UIMAD UR38, UR42, UR37, UR35 ;  /* 0x000000252a2622a4 */ /* 0x000fe4000f8e0223 */
        /* <DEDUP_REMOVED lines=10> */
.L_x_101:
[----:B------:R-:W-:Y:S01]  /*5520*/  UIADD3 UR15, UR32, UR15, URZ ;  /* 0x0000000f200f7290 */ /* 0x000fe2000fffe03f */
[----:B------:R-:W-:Y:S02]  /*5530*/  LOP3.LUT P0, RZ, R10, 0xff, RZ, 0xc0, !PT ;  /* 0x000000ff0aff7812 */ /* 0x000fe4000780c0ff */
[----:B------:R-:W-:Y:S01]  /*5540*/  LOP3.LUT R84, R84, 0x1, RZ, 0x3c, !PT ;  /* 0x0000000154547812 */ /* 0x000fe200078e3cff */
[----:B------:R-:W-:Y:S02]  /*5550*/  USHF.R.U32.HI UR4, URZ, 0x2, UR15 ;  /* 0x000000023f047899 */ /* 0x000fe4000801160f */
[----:B------:R-:W-:Y:S02]  /*5560*/  UISETP.GT.U32.AND UP0, UPT, UR15, 0x3, UPT ;  /* 0x000000030f00788c */ /* 0x000fe4000bf04070 */
[----:B------:R-:W-:Y:S02]  /*5570*/  ULOP3.LUT UR4, UR4, 0x1, URZ, 0xc0, !UPT ;  /* 0x0000000104047892 */ /* 0x000fe4000f8ec03f */
[----:B------:R-:W-:-:S02]  /*5580*/  UISETP.LT.U32.AND UP0, UPT, UR32, 0x4, UP0 ;  /* 0x000000042000788c */ /* 0x000fc40008701070 */
[----:B------:R-:W-:Y:S02]  /*5590*/  UISETP.NE.U32.AND UP1, UPT, UR4, 0x1, UPT ;  /* 0x000000010400788c */ /* 0x000fe4000bf25070 */
[----:B------:R-:W-:Y:S02]  /*55a0*/  USEL UR5, URZ, 0x1, !UP0 ;  /* 0x000000013f057887 */ /* 0x000fe4000c000000 */
[----:B------:R-:W-:Y:S02]  /*55b0*/  UISETP.GT.U32.AND UP1, UPT, UR32, 0x3, !UP1 ;  /* 0x000000032000788c */ /* 0x000fe4000cf24070 */
[----:B------:R-:W-:Y:S02]  /*55c0*/  ULOP3.LUT UR15, UR15, 0x3, URZ, 0xc0, !UPT ;  /* 0x000000030f0f7892 */ /* 0x000fe4000f8ec03f */
[----:B------:R-:W-:-:S04]  /*55d0*/  USEL UR4, URZ, 0x1, !UP1 ;  /* 0x000000013f047887 */ /* 0x000fc8000c800000 */
[----:B------:R-:W-:Y:S01]  /*55e0*/  ULOP3.LUT UR17, UR4, UR17, UR5, 0x96, !UPT ;  /* 0x0000001104117292 */ /* 0x000fe2000f8e9605 */
[----:B------:R-:W-:Y:S11]  /*55f0*/  @P0 BRA `(.L_x_104) ;  /* 0xffffffbc00d80947 */ /* 0x000ff6000383ffff */
[----:B------:R-:W-:Y:S05]  /*5600*/  EXIT ;  /* 0x000000000000794d */ /* 0x000fea0003800000 */
.L_x_12:
[----:B------:R-:W-:-:S08]  /*5610*/  ISETP.NE.AND P0, PT, RZ, UR8, PT ;  /* 0x00000008ff007c0c */ /* 0x000fd0000bf05270 */
[----:B-1---5:R-:W0:-:S00]  /*5620*/  USETMAXREG.DEALLOC.CTAPOOL 0x28 ;  /* 0x00000028000079c8 */ /* 0x022e0000080e0500 */
[----:B------:R-:W-:Y:S05]  /*5630*/  @P0 EXIT ;  /* 0x000000000000094d */ /* 0x000fea0003800000 */
[----:B0-----:R-:W-:Y:S01]  /*5640*/  LOP3.LUT P0, RZ, R9, 0xff, RZ, 0xc0, !PT ;  /* 0x000000ff09ff7812 */ /* 0x001fe2000780c0ff */
[----:B------:R-:W-:Y:S02]  /*5650*/  IMAD.MOV.U32 R10, RZ, RZ, 0x1 ;  /* 0x00000001ff0a7424 */ /* 0x000fe400078e00ff */
[----:B------:R-:W-:-:S10]  /*5660*/  IMAD.MOV.U32 R11, RZ, RZ, RZ ;  /* 0x000000ffff0b7224 */ /* 0x000fd400078e00ff */
[----:B------:R-:W-:Y:S05]  /*5670*/  @!P0 BRA `(.L_x_105) ;  /* 0x0000000c00108947 */ /* 0x000fea0003800000 */
[----:B------:R-:W-:Y:S01]  /*5680*/  LOP3.LUT P0, RZ, R8, 0x1f, RZ, 0xc0, !PT ;  /* 0x0000001f08ff7812 */ /* 0x000fe2000780c0ff */
[----:B------:R-:W-:Y:S01]  /*5690*/  ULDC UR5, c[0x0][0x658] ;  /* 0x0001960000057ab9 */ /* 0x000fe20000000800 */
[----:B------:R-:W-:Y:S01]  /*56a0*/  UMOV UR6, 0xffffffff ;  /* 0xffffffff00067882 */ /* 0x000fe20000000000 */
[----:B------:R-:W-:Y:S01]  /*56b0*/  BSSY B0, `(.L_x_105) ;  /* 0x00000c0000007945 */ /* 0x000fe20003800000 */
[----:B------:R-:W-:Y:S01]  /*56c0*/  USHF.L.U32 UR6, UR6, UR5, URZ ;  /* 0x0000000506067299 */ /* 0x000fe2000800063f */
[C---:B------:R-:W-:Y:S01]  /*56d0*/  ISETP.NE.AND P3, PT, R14.reuse, RZ, PT ;  /* 0x000000ff0e00720c */ /* 0x040fe20003f65270 */
[----:B------:R-:W-:Y:S01]  /*56e0*/  IMAD.MOV.U32 R12, RZ, RZ, 0x1 ;  /* 0x00000001ff0c7424 */ /* 0x000fe200078e00ff */
[----:B------:R-:W-:Y:S01]  /*56f0*/  ISETP.NE.OR P0, PT, R14, RZ, !P0 ;  /* 0x000000ff0e00720c */ /* 0x000fe20004705670 */
[----:B------:R-:W-:Y:S01]  /*5700*/  IMAD.MOV.U32 R10, RZ, RZ, 0x1 ;  /* 0x00000001ff0a7424 */ /* 0x000fe200078e00ff */
[----:B------:R-:W-:Y:S01]  /*5710*/  ULDC UR4, c[0x0][0x600] ;  /* 0x0001800000047ab9 */ /* 0x000fe20000000800 */
[----:B------:R-:W-:Y:S01]  /*5720*/  IMAD.MOV.U32 R11, RZ, RZ, RZ ;  /* 0x000000ffff0b7224 */ /* 0x000fe200078e00ff */
[----:B------:R-:W-:Y:S01]  /*5730*/  UMOV UR8, 0x1 ;  /* 0x0000000100087882 */ /* 0x000fe20000000000 */
[----:B------:R-:W-:-:S02]  /*5740*/  UIADD3 UR27, UR14, 0x1, URZ ;  /* 0x000000010e1b7890 */ /* 0x000fc4000fffe03f */
[----:B------:R-:W-:Y:S02]  /*5750*/  ULOP3.LUT UR26, UR13, 0x2, URZ, 0xfc, !UPT ;  /* 0x000000020d1a7892 */ /* 0x000fe4000f8efc3f */
[----:B------:R-:W-:Y:S02]  /*5760*/  UIADD3 UR4, UR4, -0x1, URZ ;  /* 0xffffffff04047890 */ /* 0x000fe4000fffe03f */
[----:B------:R-:W-:Y:S02]  /*5770*/  USHF.L.U32 UR5, UR8, UR5, URZ ;  /* 0x0000000508057299 */ /* 0x000fe4000800063f */
[----:B------:R-:W-:Y:S01]  /*5780*/  ULOP3.LUT UR6, URZ, UR6, URZ, 0x33, !UPT ;  /* 0x000000063f067292 */ /* 0x000fe2000f8e333f */
[----:B------:R-:W-:-:S11]  /*5790*/  ULDC.64 UR24, c[0x0][0x198] ;  /* 0x0000660000187ab9 */ /* 0x000fd60000000a00 */
.L_x_117:
[----:B------:R-:W-:-:S03]  /*57a0*/  UMOV UR8, 0xffffffff ;  /* 0xffffffff00087882 */ /* 0x000fc60000000000 */
[----:B------:R-:W-:Y:S05]  /*57b0*/  BRA.DIV UR8, `(.L_x_106) ;  /* 0x0000000e08dc7947 */ /* 0x000fea000b800000 */
[----:B------:R-:W-:-:S13]  /*57c0*/  ELECT P1, URZ, PT ;  /* 0x00000000003f782f */ /* 0x000fda0003820000 */
.L_x_130:
[----:B------:R-:W0:Y:S01]  /*57d0*/  LDC R6, c[0x0][0x28c] ;  /* 0x0000a300ff067b82 */ /* 0x000e220000000800 */
[----:B------:R-:W-:Y:S01]  /*57e0*/  BSSY B1, `(.L_x_107) ;  /* 0x0000036000017945 */ /* 0x000fe20003800000 */
[----:B0-----:R-:W-:-:S13]  /*57f0*/  ISETP.LT.OR P1, PT, R6, 0x1, !P1 ;  /* 0x000000010600780c */ /* 0x001fda0004f21670 */
[----:B------:R-:W-:Y:S05]  /*5800*/  @P1 BRA `(.L_x_108) ;  /* 0x0000000000cc1947 */ /* 0x000fea0003800000 */
[----:B------:R-:W-:Y:S02]  /*5810*/  IMAD.SHL.U32 R8, R3, 0x40, RZ ;  /* 0x0000004003087824 */ /* 0x000fe400078e00ff */
[----:B------:R-:W-:Y:S02]  /*5820*/  IMAD.SHL.U32 R9, R2, 0x40, RZ ;  /* 0x0000004002097824 */ /* 0x000fe400078e00ff */
[----:B------:R-:W-:Y:S02]  /*5830*/  IMAD.MOV.U32 R15, RZ, RZ, RZ ;  /* 0x000000ffff0f7224 */ /* 0x000fe400078e00ff */
[----:B------:R-:W-:Y:S02]  /*5840*/  IMAD.U32 R16, RZ, RZ, UR27 ;  /* 0x0000001bff107e24 */ /* 0x000fe4000f8e00ff */
[----:B------:R-:W-:Y:S02]  /*5850*/  IMAD.MOV.U32 R2, RZ, RZ, R10 ;  /* 0x000000ffff027224 */ /* 0x000fe400078e000a */
[----:B------:R-:W-:-:S07]  /*5860*/  IMAD.MOV.U32 R3, RZ, RZ, R11 ;  /* 0x000000ffff037224 */ /* 0x000fce00078e000b */
.L_x_112:
[----:B------:R-:W0:Y:S01]  /*5870*/  S2R R7, SR_CgaCtaId ;  /* 0x0000000000077919 */ /* 0x000e220000008800 */
[----:B-1----:R-:W-:-:S04]  /*5880*/  MOV R6, 0x400 ;  /* 0x0000040000067802 */ /* 0x002fc80000000f00 */
[----:B0-----:R-:W-:Y:S02]  /*5890*/  LEA R14, R7, R6, 0x18 ;  /* 0x00000006070e7211 */ /* 0x001fe400078ec0ff */
[----:B------:R-:W-:Y:S01]  /*58a0*/  SHF.L.U32 R6, R2, 0x1f, RZ ;  /* 0x0000001f02067819 */ /* 0x000fe200000006ff */
[----:B------:R-:W0:Y:S02]  /*58b0*/  @!P3 LDC R7, c[0x0][0x500] ;  /* 0x00014000ff07bb82 */ /* 0x000e240000000800 */
[----:B------:R-:W-:-:S04]  /*58c0*/  IMAD R13, R3, 0x8, R14 ;  /* 0x00000008030d7824 */ /* 0x000fc800078e020e */
[----:B------:R-:W1:Y:S02]  /*58d0*/  SYNCS.PHASECHK.TRANS64.TRYWAIT P1, [R13+URZ+0x20], R6 ;  /* 0x000020060d0075a7 */ /* 0x000e64000802017f */
[----:B-1----:R-:W-:Y:S05]  /*58e0*/  @!P1 BRA `(.L_x_109) ;  /* 0x0000000c00b09947 */ /* 0x002fea0003800000 */
.L_x_131:
[----:B------:R-:W-:Y:S01]  /*58f0*/  UPRMT UR8, UR26, 0x9910, URZ ;  /* 0x000099101a087896 */ /* 0x000fe2000800003f */
[----:B0-----:R0:W-:Y:S03]  /*5900*/  @!P3 SYNCS.ARRIVE.TRANS64 RZ, [R13+URZ], R7 ;  /* 0x000000070dffb9a7 */ /* 0x0011e6000800003f */
[----:B------:R-:W-:-:S06]  /*5910*/  UISETP.NE.AND UP0, UPT, UR8, 0x2, UPT ;  /* 0x000000020800788c */ /* 0x000fcc000bf05270 */
[----:B------:R-:W-:-:S13]  /*5920*/  PLOP3.LUT P1, PT, PT, PT, UP0, 0x80, 0x0 ;  /* 0x000000000000781c */ /* 0x000fda0003f2f008 */
[----:B0-----:R-:W-:Y:S05]  /*5930*/  @P1 BRA `(.L_x_110) ;  /* 0x0000000000041947 */ /* 0x001fea0003800000 */
[----:B------:R-:W-:Y:S01]  /*5940*/  BPT.TRAP 0x1 ;  /* 0x000000040000795c */ /* 0x000fe20000300000 */
.L_x_110:
[----:B------:R-:W-:Y:S05]  /*5950*/  @P0 BRA `(.L_x_111) ;  /* 0x0000000000040947 */ /* 0x000fea0003800000 */
[----:B------:R-:W-:Y:S01]  /*5960*/  BPT.TRAP 0x1 ;  /* 0x000000040000795c */ /* 0x000fe20000300000 */
.L_x_111:
[----:B------:R-:W-:Y:S01]  /*5970*/  IMAD R14, R3, 0x800, R14 ;  /* 0x00000800030e7824 */ /* 0x000fe200078e020e */
[----:B------:R-:W-:Y:S01]  /*5980*/  R2UR UR9, R13 ;  /* 0x000000000d0972ca */ /* 0x000fe200000e0000 */
[----:B------:R-:W-:Y:S01]  /*5990*/  VIADD R16, R16, 0xffffffff ;  /* 0xffffffff10107836 */ /* 0x000fe20000000000 */
[----:B------:R-:W-:Y:S01]  /*59a0*/  UIADD3 UR16, UP0, UR24, 0xf0, URZ ;  /* 0x000000f018107890 */ /* 0x000fe2000ff1e03f */
[----:B------:R-:W-:Y:S01]  /*59b0*/  R2UR UR11, R9 ;  /* 0x00000000090b72ca */ /* 0x000fe200000e0000 */
[----:B------:R-:W-:Y:S01]  /*59c0*/  UIADD3 UR28, UP1, UR24, 0x1f0, URZ ;  /* 0x000001f0181c7890 */ /* 0x000fe2000ff3e03f */
[----:B------:R-:W-:Y:S01]  /*59d0*/  R2UR UR8, R14 ;  /* 0x000000000e0872ca */ /* 0x000fe200000e0000 */
[----:B------:R-:W-:Y:S01]  /*59e0*/  UIADD3.X UR17, URZ, UR25, URZ, UP0, !UPT ;  /* 0x000000193f117290 */ /* 0x000fe200087fe43f */
[----:B------:R-:W-:Y:S01]  /*59f0*/  R2UR UR10, R15 ;  /* 0x000000000f0a72ca */ /* 0x000fe200000e0000 */
[----:B------:R-:W-:Y:S01]  /*5a00*/  VIADD R3, R3, 0x1 ;  /* 0x0000000103037836 */ /* 0x000fe20000000000 */
[----:B------:R-:W-:Y:S01]  /*5a10*/  R2UR UR12, R4 ;  /* 0x00000000040c72ca */ /* 0x000fe200000e0000 */
[----:B------:R-:W-:Y:S01]  /*5a20*/  UIADD3.X UR29, URZ, UR25, URZ, UP1, !UPT ;  /* 0x000000193f1d7290 */ /* 0x000fe20008ffe43f */
[----:B------:R-:W-:Y:S01]  /*5a30*/  R2UR UR23, R8 ;  /* 0x00000000081772ca */ /* 0x000fe200000e0000 */
[----:B------:R-:W-:Y:S01]  /*5a40*/  UMOV UR18, 0x0 ;  /* 0x0000000000127882 */ /* 0x000fe20000000000 */
[----:B------:R-:W-:Y:S01]  /*5a50*/  ISETP.GT.AND P2, PT, R16, 0x1, PT ;  /* 0x000000011000780c */ /* 0x000fe20003f44270 */
[----:B------:R-:W-:Y:S01]  /*5a60*/  UMOV UR19, 0x10000000 ;  /* 0x1000000000137882 */ /* 0x000fe20000000000 */
[----:B------:R-:W-:Y:S01]  /*5a70*/  ISETP.NE.AND P1, PT, R3, 0x4, PT ;  /* 0x000000040300780c */ /* 0x000fe20003f25270 */
[----:B------:R-:W-:-:S02]  /*5a80*/  VIADD R15, R15, 0x20 ;  /* 0x000000200f0f7836 */ /* 0x000fc40000000000 */
[----:B------:R-:W-:Y:S01]  /*5a90*/  UIADD3 UR15, UR8, 0x180, URZ ;  /* 0x00000180080f7890 */ /* 0x000fe2000fffe03f */
[----:B------:R-:W-:Y:S01]  /*5aa0*/  SEL R7, RZ, 0x1, P1 ;  /* 0x00000001ff077807 */ /* 0x000fe20000800000 */
[----:B------:R-:W-:Y:S01]  /*5ab0*/  UIADD3 UR22, UR8, 0x2180, URZ ;  /* 0x0000218008167890 */ /* 0x000fe2000fffe03f */
[----:B------:R-:W-:Y:S02]  /*5ac0*/  SEL R3, R3, RZ, P1 ;  /* 0x000000ff03037207 */ /* 0x000fe40000800000 */
[----:B------:R-:W-:Y:S02]  /*5ad0*/  LOP3.LUT R2, R2, R7, RZ, 0x3c, !PT ;  /* 0x0000000702027212 */ /* 0x000fe400078e3cff */
[----:B------:R-:W-:Y:S02]  /*5ae0*/  UMOV UR8, UR15 ;  /* 0x0000000f00087c82 */ /* 0x000fe40008000000 */
[----:B------:R0:W-:Y:S02]  /*5af0*/  UTMALDG.3D [UR8], [UR16], desc[UR18] ;  /* 0x00001208100075b4 */ /* 0x0001e40008011000 */
[----:B0-----:R-:W-:Y:S01]  /*5b00*/  UMOV UR8, UR22 ;  /* 0x0000001600087c82 */ /* 0x001fe20008000000 */
[----:B------:R-:W-:-:S02]  /*5b10*/  UMOV UR11, UR23 ;  /* 0x00000017000b7c82 */ /* 0x000fc40008000000 */
[----:B------:R0:W-:Y:S02]  /*5b20*/  UTMALDG.3D [UR8], [UR28], desc[UR18] ;  /* 0x000012081c0075b4 */ /* 0x0001e40008011000 */
[----:B0-----:R-:W-:Y:S05]  /*5b30*/  @P2 BRA `(.L_x_112) ;  /* 0xfffffffc004c2947 */ /* 0x001fea000383ffff */
.L_x_108:
[----:B------:R-:W-:Y:S05]  /*5b40*/  BSYNC B1 ;  /* 0x0000000000017941 */ /* 0x000fea0003800000 */
.L_x_107:
[----:B------:R-:W-:Y:S01]  /*5b50*/  LOP3.LUT P4, RZ, R12, 0xff, RZ, 0xc0, !PT ;  /* 0x000000ff0cff7812 */ /* 0x000fe2000788c0ff */
[----:B------:R-:W-:Y:S01]  /*5b60*/  VIADD R11, R11, UR14 ;  /* 0x0000000e0b0b7c36 */ /* 0x000fe20008000000 */
[----:B------:R-:W-:Y:S01]  /*5b70*/  ULDC.64 UR8, c[0x0][0x650] ;  /* 0x0001940000087ab9 */ /* 0x000fe20000000a00 */
[----:B------:R-:W-:Y:S01]  /*5b80*/  BSSY B1, `(.L_x_113) ;  /* 0x0000070000017945 */ /* 0x000fe20003800000 */
[----:B-1----:R-:W-:Y:S02]  /*5b90*/  PRMT R6, RZ, 0x7610, R6 ;  /* 0x00007610ff067816 */ /* 0x002fe40000000006 */
[C---:B------:R-:W-:Y:S02]  /*5ba0*/  ISETP.GT.U32.AND P1, PT, R11.reuse, 0x3, PT ;  /* 0x000000030b00780c */ /* 0x040fe40003f24070 */
[----:B------:R-:W-:Y:S02]  /*5bb0*/  SHF.R.U32.HI R2, RZ, 0x2, R11 ;  /* 0x00000002ff027819 */ /* 0x000fe4000001160b */
[----:B------:R-:W-:-:S02]  /*5bc0*/  LOP3.LUT R11, R11, 0x3, RZ, 0xc0, !PT ;  /* 0x000000030b0b7812 */ /* 0x000fc400078ec0ff */
[----:B------:R-:W-:Y:S01]  /*5bd0*/  LOP3.LUT R2, R2, 0x1, RZ, 0xc0, !PT ;  /* 0x0000000102027812 */ /* 0x000fe200078ec0ff */
[----:B------:R-:W0:Y:S01]  /*5be0*/  @P4 S2R R4, SR_CgaCtaId ;  /* 0x0000000000044919 */ /* 0x000e220000008800 */
[----:B------:R-:W-:Y:S02]  /*5bf0*/  @P4 MOV R3, 0x400 ;  /* 0x0000040000034802 */ /* 0x000fe40000000f00 */
[----:B------:R-:W-:Y:S02]  /*5c00*/  ISETP.NE.U32.AND P2, PT, R2, 0x1, PT ;  /* 0x000000010200780c */ /* 0x000fe40003f45070 */
[----:B------:R-:W-:Y:S02]  /*5c10*/  PRMT R12, RZ, 0x7610, R12 ;  /* 0x00007610ff0c7816 */ /* 0x000fe4000000000c */
[----:B0-----:R-:W-:Y:S01]  /*5c20*/  @P4 LEA R3, R4, R3, 0x18 ;  /* 0x0000000304034211 */ /* 0x001fe200078ec0ff */
[----:B------:R-:W-:-:S03]  /*5c30*/  IMAD.U32 R4, RZ, RZ, UR14 ;  /* 0x0000000eff047e24 */ /* 0x000fc6000f8e00ff */
[----:B------:R0:W-:Y:S01]  /*5c40*/  @P4 SYNCS.ARRIVE.TRANS64.A1T0 RZ, [R3+URZ+0x78], RZ ;  /* 0x000078ff03ff49a7 */ /* 0x0001e2000810003f */
[----:B------:R-:W-:Y:S02]  /*5c50*/  IADD3 R0, P4, R0, UR20, RZ ;  /* 0x0000001400007c10 */ /* 0x000fe4000ff9e0ff */
[----:B------:R-:W-:Y:S02]  /*5c60*/  ISETP.LT.U32.AND P1, PT, R4, 0x4, P1 ;  /* 0x000000040400780c */ /* 0x000fe40000f21070 */
[----:B------:R-:W-:Y:S02]  /*5c70*/  IADD3.X R5, R5, UR7, RZ, P4, !PT ;  /* 0x0000000705057c10 */ /* 0x000fe4000a7fe4ff */
[----:B------:R-:W-:Y:S02]  /*5c80*/  ISETP.GE.U32.AND P4, PT, R0, UR8, PT ;  /* 0x0000000800007c0c */ /* 0x000fe4000bf86070 */
[----:B0-----:R-:W-:Y:S02]  /*5c90*/  SEL R3, RZ, 0x1, !P1 ;  /* 0x00000001ff037807 */ /* 0x001fe40004800000 */
[----:B------:R-:W-:-:S02]  /*5ca0*/  ISETP.GE.U32.AND.EX P1, PT, R5, UR9, PT, P4 ;  /* 0x0000000905007c0c */ /* 0x000fc4000bf26140 */
[----:B------:R-:W-:Y:S01]  /*5cb0*/  ISETP.GT.U32.AND P2, PT, R4, 0x3, !P2 ;  /* 0x000000030400780c */ /* 0x000fe20005744070 */
[----:B------:R-:W-:-:S03]  /*5cc0*/  IMAD.MOV.U32 R4, RZ, RZ, -0x1 ;  /* 0xffffffffff047424 */ /* 0x000fc600078e00ff */
[----:B------:R-:W-:-:S04]  /*5cd0*/  SEL R2, RZ, 0x1, !P2 ;  /* 0x00000001ff027807 */ /* 0x000fc80005000000 */
[----:B------:R-:W-:Y:S01]  /*5ce0*/  LOP3.LUT R10, R2, R10, R3, 0x96, !PT ;  /* 0x0000000a020a7212 */ /* 0x000fe200078e9603 */
[----:B------:R-:W-:Y:S02]  /*5cf0*/  IMAD.MOV.U32 R2, RZ, RZ, -0x1 ;  /* 0xffffffffff027424 */ /* 0x000fe400078e00ff */
[----:B------:R-:W-:Y:S01]  /*5d00*/  IMAD.MOV.U32 R3, RZ, RZ, -0x1 ;  /* 0xffffffffff037424 */ /* 0x000fe200078e00ff */
[----:B------:R-:W-:Y:S06]  /*5d10*/  @P1 BRA `(.L_x_114) ;  /* 0x0000000400581947 */ /* 0x000fec0003800000 */
[----:B------:R-:W0:Y:S01]  /*5d20*/  S2UR UR8, SR_CTAID.X ;  /* 0x00000000000879c3 */ /* 0x000e220000002500 */
[----:B------:R-:W-:Y:S01]  /*5d30*/  ULDC.64 UR10, c[0x0][0x628] ;  /* 0x00018a00000a7ab9 */ /* 0x000fe20000000a00 */
[----:B------:R-:W-:Y:S01]  /*5d40*/  ULDC UR9, c[0x0][0x150] ;  /* 0x0000540000097ab9 */ /* 0x000fe20000000800 */
[----:B------:R-:W-:Y:S01]  /*5d50*/  ISETP.NE.U32.AND P1, PT, RZ, UR10, PT ;  /* 0x0000000aff007c0c */ /* 0x000fe2000bf25070 */
[----:B------:R-:W-:Y:S01]  /*5d60*/  ULDC UR12, c[0x0][0x630] ;  /* 0x00018c00000c7ab9 */ /* 0x000fe20000000800 */
[----:B------:R-:W-:Y:S01]  /*5d70*/  ULDC UR16, c[0x0][0x154] ;  /* 0x0000550000107ab9 */ /* 0x000fe20000000800 */
[----:B------:R-:W-:Y:S01]  /*5d80*/  IMAD.MOV.U32 R2, RZ, RZ, R0 ;  /* 0x000000ffff027224 */ /* 0x000fe200078e0000 */
[----:B------:R-:W-:Y:S01]  /*5d90*/  ISETP.NE.AND.EX P1, PT, RZ, UR11, PT, P1 ;  /* 0x0000000bff007c0c */ /* 0x000fe2000bf25310 */
[----:B------:R-:W1:Y:S01]  /*5da0*/  S2UR UR15, SR_CTAID.Y ;  /* 0x00000000000f79c3 */ /* 0x000e620000002600 */
[----:B0-----:R-:W-:-:S05]  /*5db0*/  I2FP.F32.U32 R3, UR8 ;  /* 0x0000000800037c45 */ /* 0x001fca0008201000 */
[----:B------:R-:W-:Y:S01]  /*5dc0*/  FMUL R4, R3, UR9 ;  /* 0x0000000903047c20 */ /* 0x000fe20008400000 */
[----:B------:R-:W-:-:S05]  /*5dd0*/  IMAD.MOV.U32 R3, RZ, RZ, R5 ;  /* 0x000000ffff037224 */ /* 0x000fca00078e0005 */
[----:B------:R-:W-:Y:S05]  /*5de0*/  @!P1 BRA `(.L_x_115) ;  /* 0x0000000000289947 */ /* 0x000fea0003800000 */
[----:B------:R-:W-:Y:S02]  /*5df0*/  ULDC UR9, c[0x0][0x634] ;  /* 0x00018d0000097ab9 */ /* 0x000fe40000000800 */
[----:B------:R-:W-:-:S05]  /*5e00*/  IADD3 R9, P1, R0, UR9, RZ ;  /* 0x0000000900097c10 */ /* 0x000fca000ff3e0ff */
[----:B------:R-:W-:-:S04]  /*5e10*/  IMAD.X R13, RZ, RZ, R5, P1 ;  /* 0x000000ffff0d7224 */ /* 0x000fc800008e0605 */
[----:B------:R-:W-:-:S04]  /*5e20*/  IMAD.WIDE.U32 R6, R13, UR10, RZ ;  /* 0x0000000a0d067c25 */ /* 0x000fc8000f8e00ff */
[----:B------:R-:W-:-:S04]  /*5e30*/  IMAD.WIDE.U32 R6, P1, R9, UR11, R6 ;  /* 0x0000000b09067c25 */ /* 0x000fc8000f820006 */
[----:B------:R-:W-:-:S04]  /*5e40*/  IMAD.WIDE.U32 R8, R9, UR10, RZ ;  /* 0x0000000a09087c25 */ /* 0x000fc8000f8e00ff */
[----:B------:R-:W-:Y:S01]  /*5e50*/  IMAD.X R3, RZ, RZ, RZ, P1 ;  /* 0x000000ffff037224 */ /* 0x000fe200008e06ff */
[----:B------:R-:W-:Y:S01]  /*5e60*/  IADD3 RZ, P1, R9, R6, RZ ;  /* 0x0000000609ff7210 */ /* 0x000fe20007f3e0ff */
[----:B------:R-:W-:-:S04]  /*5e70*/  IMAD.MOV.U32 R2, RZ, RZ, R7 ;  /* 0x000000ffff027224 */ /* 0x000fc800078e0007 */
[----:B------:R-:W-:-:S08]  /*5e80*/  IMAD.WIDE.U32.X R2, R13, UR11, R2, P1 ;  /* 0x0000000b0d027c25 */ /* 0x000fd000088e0402 */
.L_x_115:
[--C-:B------:R-:W-:Y:S01]  /*5e90*/  SHF.R.U64 R13, R2, UR12, R3.reuse ;  /* 0x0000000c020d7c19 */ /* 0x100fe20008001203 */
[----:B------:R0:W2:Y:S01]  /*5ea0*/  F2I.U32.TRUNC.NTZ R9, R4 ;  /* 0x0000000400097305 */ /* 0x0000a2000020f000 */
[----:B------:R-:W-:Y:S01]  /*5eb0*/  SHF.R.U32.HI R2, RZ, UR12, R3 ;  /* 0x0000000cff027c19 */ /* 0x000fe20008011603 */
[----:B------:R-:W-:Y:S01]  /*5ec0*/  ULDC.64 UR10, c[0x0][0x620] ;  /* 0x00018800000a7ab9 */ /* 0x000fe20000000a00 */
[----:B------:R-:W-:Y:S01]  /*5ed0*/  IADD3 R7, P1, RZ, -R13, RZ ;  /* 0x8000000dff077210 */ /* 0x000fe20007f3e0ff */
[----:B------:R-:W3:Y:S01]  /*5ee0*/  LDC R19, c[0x0][0x610] ;  /* 0x00018400ff137b82 */ /* 0x000ee20000000800 */
[----:B-1----:R-:W-:Y:S01]  /*5ef0*/  I2FP.F32.U32 R6, UR15 ;  /* 0x0000000f00067c45 */ /* 0x002fe20008201000 */
[----:B------:R-:W-:Y:S01]  /*5f00*/  ULDC UR12, c[0x0][0x658] ;  /* 0x00019600000c7ab9 */ /* 0x000fe20000000800 */
[----:B------:R-:W-:Y:S01]  /*5f10*/  ULDC UR18, c[0x0][0x648] ;  /* 0x0001920000127ab9 */ /* 0x000fe20000000800 */
[----:B------:R-:W-:Y:S02]  /*5f20*/  IMAD.X R2, RZ, RZ, ~R2, P1 ;  /* 0x000000ffff027224 */ /* 0x000fe400008e0e02 */
[----:B------:R-:W-:Y:S01]  /*5f30*/  FMUL R8, R6, UR16 ;  /* 0x0000001006087c20 */ /* 0x000fe20008400000 */
[----:B0-----:R-:W-:Y:S01]  /*5f40*/  IMAD.MOV.U32 R4, RZ, RZ, R0 ;  /* 0x000000ffff047224 */ /* 0x001fe200078e0000 */
[----:B------:R-:W-:Y:S01]  /*5f50*/  ULDC.64 UR16, c[0x0][0x640] ;  /* 0x0001900000107ab9 */ /* 0x000fe20000000a00 */
[----:B------:R-:W-:Y:S01]  /*5f60*/  IMAD R6, R2, UR10, RZ ;  /* 0x0000000a02067c24 */ /* 0x000fe2000f8e02ff */
[----:B------:R-:W-:Y:S01]  /*5f70*/  ISETP.NE.U32.AND P1, PT, RZ, UR16, PT ;  /* 0x00000010ff007c0c */ /* 0x000fe2000bf25070 */
[----:B------:R-:W-:Y:S01]  /*5f80*/  IMAD.WIDE.U32 R2, R7, UR10, R4 ;  /* 0x0000000a07027c25 */ /* 0x000fe2000f8e0004 */
[----:B------:R-:W0:Y:S01]  /*5f90*/  F2I.U32.TRUNC.NTZ R8, R8 ;  /* 0x0000000800087305 */ /* 0x000e22000020f000 */
[----:B--2---:R-:W-:Y:S01]  /*5fa0*/  R2UR UR9, R9 ;  /* 0x00000000090972ca */ /* 0x004fe200000e0000 */
[----:B------:R-:W-:Y:S01]  /*5fb0*/  ULDC UR10, c[0x0][0x618] ;  /* 0x00018600000a7ab9 */ /* 0x000fe20000000800 */
[----:B------:R-:W-:Y:S01]  /*5fc0*/  IMAD R7, R7, UR11, R6 ;  /* 0x0000000b07077c24 */ /* 0x000fe2000f8e0206 */
[----:B------:R-:W-:-:S03]  /*5fd0*/  ISETP.NE.AND.EX P1, PT, RZ, UR17, PT, P1 ;  /* 0x00000011ff007c0c */ /* 0x000fc6000bf25310 */
[----:B------:R-:W-:-:S05]  /*5fe0*/  IMAD.IADD R3, R3, 0x1, R7 ;  /* 0x0000000103037824 */ /* 0x000fca00078e0207 */
[--C-:B------:R-:W-:Y:S02]  /*5ff0*/  SHF.R.U64 R4, R2, UR10, R3.reuse ;  /* 0x0000000a02047c19 */ /* 0x100fe40008001203 */
[----:B------:R-:W-:Y:S01]  /*6000*/  SHF.R.U32.HI R3, RZ, UR10, R3 ;  /* 0x0000000aff037c19 */ /* 0x000fe20008011603 */
[----:B------:R-:W-:Y:S01]  /*6010*/  ULDC UR10, c[0x0][0x608] ;  /* 0x00018200000a7ab9 */ /* 0x000fe20000000800 */
[----:B0-----:R-:W-:Y:S02]  /*6020*/  R2UR UR11, R8 ;  /* 0x00000000080b72ca */ /* 0x001fe400000e0000 */
[--C-:B------:R-:W-:Y:S02]  /*6030*/  SHF.R.U64 R14, R4, UR10, R3.reuse ;  /* 0x0000000a040e7c19 */ /* 0x100fe40008001203 */
[----:B------:R-:W-:Y:S01]  /*6040*/  SHF.R.U32.HI R3, RZ, UR10, R3 ;  /* 0x0000000aff037c19 */ /* 0x000fe20008011603 */
[----:B------:R-:W-:-:S03]  /*6050*/  UIADD3 UR10, -UR9, URZ, URZ ;  /* 0x0000003f090a7290 */ /* 0x000fc6000fffe13f */
[--C-:B------:R-:W-:Y:S01]  /*6060*/  SHF.R.U64 R17, R14, UR12, R3.reuse ;  /* 0x0000000c0e117c19 */ /* 0x100fe20008001203 */
[----:B------:R-:W-:Y:S01]  /*6070*/  ULDC UR9, c[0x0][0x144] ;  /* 0x0000510000097ab9 */ /* 0x000fe20000000800 */
[----:B------:R-:W-:-:S03]  /*6080*/  SHF.R.U32.HI R3, RZ, UR12, R3 ;  /* 0x0000000cff037c19 */ /* 0x000fc60008011603 */
[----:B------:R-:W-:Y:S01]  /*6090*/  IMAD.MOV.U32 R2, RZ, RZ, R17 ;  /* 0x000000ffff027224 */ /* 0x000fe200078e0011 */
[----:B------:R-:W-:Y:S06]  /*60a0*/  @!P1 BRA `(.L_x_116) ;  /* 0x0000000000289947 */ /* 0x000fec0003800000 */
        /* <DEDUP_REMOVED lines=10> */
.L_x_116:
[----:B------:R-:W-:Y:S01]  /*6150*/  UIADD3 UR11, -UR11, URZ, URZ ;  /* 0x0000003f0b0b7290 */ /* 0x000fe2000fffe13f */
[----:B------:R-:W-:Y:S01]  /*6160*/  SHF.R.U64 R3, R2, UR18, R3 ;  /* 0x0000001202037c19 */ /* 0x000fe20008001203 */
[----:B------:R-:W-:Y:S01]  /*6170*/  UIMAD UR8, UR9, UR10, UR8 ;  /* 0x0000000a090872a4 */ /* 0x000fe2000f8e0208 */
[----:B------:R-:W-:Y:S02]  /*6180*/  LOP3.LUT R2, R14, UR6, RZ, 0xc0, !PT ;  /* 0x000000060e027c12 */ /* 0x000fe4000f8ec0ff */
[----:B------:R-:W-:Y:S01]  /*6190*/  ULDC UR9, c[0x0][0x148] ;  /* 0x0000520000097ab9 */ /* 0x000fe20000000800 */
[----:B------:R-:W-:Y:S01]  /*61a0*/  IMAD.MOV R6, RZ, RZ, -R3 ;  /* 0x000000ffff067224 */ /* 0x000fe200078e0a03 */
[----:B------:R-:W-:Y:S01]  /*61b0*/  @UP2 UIMAD UR8, UR9, UR11, UR15 ;  /* 0x0000000b090822a4 */ /* 0x000fe2000f8e020f */
[----:B------:R-:W-:Y:S01]  /*61c0*/  IMAD R2, R3, UR5, R2 ;  /* 0x0000000503027c24 */ /* 0x000fe2000f8e0202 */
[----:B------:R-:W-:Y:S01]  /*61d0*/  LOP3.LUT R4, R4, UR4, RZ, 0xc0, !PT ;  /* 0x0000000404047c12 */ /* 0x000fe2000f8ec0ff */
[----:B------:R-:W-:Y:S01]  /*61e0*/  ULDC UR9, c[0x0][0x638] ;  /* 0x00018e0000097ab9 */ /* 0x000fe20000000800 */
[----:B------:R-:W-:Y:S01]  /*61f0*/  PLOP3.LUT P1, PT, PT, PT, UP2, 0x80, 0x0 ;  /* 0x000000000000781c */ /* 0x000fe20003f2f028 */
[----:B------:R-:W-:-:S02]  /*6200*/  IMAD R3, R6, UR9, R17 ;  /* 0x0000000906037c24 */ /* 0x000fc4000f8e0211 */
[----:B---3--:R-:W-:Y:S01]  /*6210*/  IMAD R2, R2, R19, UR8 ;  /* 0x0000000802027e24 */ /* 0x008fe2000f8e0213 */
[----:B------:R-:W-:Y:S01]  /*6220*/  ULDC UR8, c[0x0][0x600] ;  /* 0x0001800000087ab9 */ /* 0x000fe20000000800 */
[----:B------:R-:W-:Y:S02]  /*6230*/  IMAD.MOV.U32 R6, RZ, RZ, 0x1 ;  /* 0x00000001ff067424 */ /* 0x000fe400078e00ff */
[----:B------:R-:W-:Y:S02]  /*6240*/  IMAD R7, R3, UR8, R4 ;  /* 0x0000000803077c24 */ /* 0x000fe4000f8e0204 */
[----:B------:R-:W-:-:S03]  /*6250*/  IMAD.MOV.U32 R4, RZ, RZ, R13 ;  /* 0x000000ffff047224 */ /* 0x000fc600078e000d */
[----:B------:R-:W-:Y:S02]  /*6260*/  SEL R3, R7, R2, !P1 ;  /* 0x0000000207037207 */ /* 0x000fe40004800000 */
[----:B------:R-:W-:-:S07]  /*6270*/  SEL R2, R2, R7, !P1 ;  /* 0x0000000702027207 */ /* 0x000fce0004800000 */
.L_x_114:
[----:B------:R-:W-:Y:S05]  /*6280*/  BSYNC B1 ;  /* 0x0000000000017941 */ /* 0x000fea0003800000 */
.L_x_113:
[----:B------:R-:W-:-:S13]  /*6290*/  LOP3.LUT P1, RZ, R6, 0xff, RZ, 0xc0, !PT ;  /* 0x000000ff06ff7812 */ /* 0x000fda000782c0ff */
[----:B------:R-:W-:Y:S05]  /*62a0*/  @P1 BRA `(.L_x_117) ;  /* 0xfffffff4003c1947 */ /* 0x000fea000383ffff */
[----:B------:R-:W-:Y:S05]  /*62b0*/  BSYNC B0 ;  /* 0x0000000000007941 */ /* 0x000fea0003800000 */
.L_x_105:
[----:B------:R-:W-:-:S03]  /*62c0*/  UMOV UR8, 0xffffffff ;  /* 0xffffffff00087882 */ /* 0x000fc60000000000 */
[----:B------:R-:W-:Y:S05]  /*62d0*/  BRA.DIV UR8, `(.L_x_118) ;  /* 0x0000000608487947 */ /* 0x000fea000b800000 */
[----:B------:R-:W-:-:S13]  /*62e0*/  ELECT P0, URZ, PT ;  /* 0x00000000003f782f */ /* 0x000fda0003800000 */
.L_x_134:
[----:B------:R-:W-:Y:S04]  /*62f0*/  BSSY B0, `(.L_x_119) ;  /* 0x000002c000007945 */ /* 0x000fe80003800000 */
[----:B------:R-:W-:Y:S05]  /*6300*/  @!P0 BRA `(.L_x_120) ;  /* 0x0000000000a88947 */ /* 0x000fea0003800000 */
[----:B------:R-:W-:-:S04]  /*6310*/  ULOP3.LUT UR8, UR13, 0x2, URZ, 0xfc, !UPT ;  /* 0x000000020d087892 */ /* 0x000fc8000f8efc3f */
[----:B------:R-:W-:-:S06]  /*6320*/  UISETP.NE.AND UP0, UPT, UR8, 0x3, UPT ;  /* 0x000000030800788c */ /* 0x000fcc000bf05270 */
[----:B------:R-:W-:-:S13]  /*6330*/  PLOP3.LUT P0, PT, PT, PT, UP0, 0x80, 0x0 ;  /* 0x000000000000781c */ /* 0x000fda0003f0f008 */
[----:B------:R-:W-:Y:S05]  /*6340*/  @!P0 BRA `(.L_x_121) ;  /* 0x0000000000048947 */ /* 0x000fea0003800000 */
[----:B------:R-:W-:Y:S01]  /*6350*/  BPT.TRAP 0x1 ;  /* 0x000000040000795c */ /* 0x000fe20000300000 */
.L_x_121:
[----:B------:R-:W0:Y:S01]  /*6360*/  S2R R3, SR_CgaCtaId ;  /* 0x0000000000037919 */ /* 0x000e220000008800 */
[----:B------:R-:W-:Y:S02]  /*6370*/  MOV R0, 0x400 ;  /* 0x0000040000007802 */ /* 0x000fe40000000f00 */
[----:B------:R-:W-:Y:S02]  /*6380*/  SHF.L.U32 R2, R10, 0x1f, RZ ;  /* 0x0000001f0a027819 */ /* 0x000fe400000006ff */
[----:B0-----:R-:W-:-:S05]  /*6390*/  LEA R0, R3, R0, 0x18 ;  /* 0x0000000003007211 */ /* 0x001fca00078ec0ff */
[----:B------:R-:W-:-:S04]  /*63a0*/  VIADD R0, R0, 0x20 ;  /* 0x0000002000007836 */ /* 0x000fc80000000000 */
[C---:B------:R-:W-:Y:S02]  /*63b0*/  IMAD R5, R11.reuse, 0x8, R0 ;  /* 0x000000080b057824 */ /* 0x040fe400078e0200 */
[----:B------:R-:W-:Y:S02]  /*63c0*/  VIADD R11, R11, 0x1 ;  /* 0x000000010b0b7836 */ /* 0x000fe40000000000 */
[----:B------:R-:W0:Y:S03]  /*63d0*/  SYNCS.PHASECHK.TRANS64.TRYWAIT P0, [R5+URZ], R2 ;  /* 0x00000002050075a7 */ /* 0x000e26000800017f */
[----:B------:R-:W-:-:S04]  /*63e0*/  ISETP.NE.AND P1, PT, R11, 0x4, PT ;  /* 0x000000040b00780c */ /* 0x000fc80003f25270 */
[----:B------:R-:W-:Y:S02]  /*63f0*/  SEL R3, RZ, 0x1, P1 ;  /* 0x00000001ff037807 */ /* 0x000fe40000800000 */
[----:B------:R-:W-:Y:S02]  /*6400*/  SEL R11, R11, RZ, P1 ;  /* 0x000000ff0b0b7207 */ /* 0x000fe40000800000 */
[----:B------:R-:W-:-:S03]  /*6410*/  LOP3.LUT R10, R10, R3, RZ, 0x3c, !PT ;  /* 0x000000030a0a7212 */ /* 0x000fc600078e3cff */
[----:B------:R-:W-:Y:S01]  /*6420*/  IMAD R7, R11, 0x8, R0 ;  /* 0x000000080b077824 */ /* 0x000fe200078e0200 */
[----:B------:R-:W-:Y:S01]  /*6430*/  SHF.L.U32 R4, R10, 0x1f, RZ ;  /* 0x0000001f0a047819 */ /* 0x000fe200000006ff */
[----:B0-----:R-:W-:Y:S06]  /*6440*/  @!P0 BRA `(.L_x_122) ;  /* 0x0000000400108947 */ /* 0x001fec0003800000 */
.L_x_135:
[----:B------:R-:W1:Y:S01]  /*6450*/  SYNCS.PHASECHK.TRANS64.TRYWAIT P0, [R7+URZ], R4 ;  /* 0x00000004070075a7 */ /* 0x000e62000800017f */
[----:B0-----:R-:W-:-:S05]  /*6460*/  VIADD R2, R11, 0x1 ;  /* 0x000000010b027836 */ /* 0x001fca0000000000 */
[----:B------:R-:W-:-:S04]  /*6470*/  ISETP.NE.AND P1, PT, R2, 0x4, PT ;  /* 0x000000040200780c */ /* 0x000fc80003f25270 */
[----:B------:R-:W-:Y:S02]  /*6480*/  SEL R3, RZ, 0x1, P1 ;  /* 0x00000001ff037807 */ /* 0x000fe40000800000 */
[----:B------:R-:W-:Y:S02]  /*6490*/  SEL R9, R2, RZ, P1 ;  /* 0x000000ff02097207 */ /* 0x000fe40000800000 */
[----:B------:R-:W-:-:S03]  /*64a0*/  LOP3.LUT R11, R10, R3, RZ, 0x3c, !PT ;  /* 0x000000030a0b7212 */ /* 0x000fc600078e3cff */
[----:B------:R-:W-:Y:S01]  /*64b0*/  IMAD R6, R9, 0x8, R0 ;  /* 0x0000000809067824 */ /* 0x000fe200078e0200 */
[----:B------:R-:W-:Y:S01]  /*64c0*/  SHF.L.U32 R5, R11, 0x1f, RZ ;  /* 0x0000001f0b057819 */ /* 0x000fe200000006ff */
[----:B-1----:R-:W-:Y:S06]  /*64d0*/  @!P0 BRA `(.L_x_123) ;  /* 0x0000000400008947 */ /* 0x002fec0003800000 */
.L_x_136:
[----:B------:R-:W1:Y:S01]  /*64e0*/  SYNCS.PHASECHK.TRANS64.TRYWAIT P0, [R6+URZ], R5 ;  /* 0x00000005060075a7 */ /* 0x000e62000800017f */
[----:B------:R-:W-:-:S05]  /*64f0*/  VIADD R2, R9, 0x1 ;  /* 0x0000000109027836 */ /* 0x000fca0000000000 */
[----:B------:R-:W-:-:S04]  /*6500*/  ISETP.NE.AND P1, PT, R2, 0x4, PT ;  /* 0x000000040200780c */ /* 0x000fc80003f25270 */
[----:B0-----:R-:W-:Y:S02]  /*6510*/  SEL R4, RZ, 0x1, P1 ;  /* 0x00000001ff047807 */ /* 0x001fe40000800000 */
[----:B------:R-:W-:Y:S02]  /*6520*/  SEL R3, R2, RZ, P1 ;  /* 0x000000ff02037207 */ /* 0x000fe40000800000 */
[----:B------:R-:W-:Y:S01]  /*6530*/  LOP3.LUT R4, R11, R4, RZ, 0x3c, !PT ;  /* 0x000000040b047212 */ /* 0x000fe200078e3cff */
[----:B-1----:R-:W-:Y:S06]  /*6540*/  @!P0 BRA `(.L_x_124) ;  /* 0x0000000000f88947 */ /* 0x002fec0003800000 */
.L_x_137:
[----:B------:R-:W-:Y:S01]  /*6550*/  IMAD R3, R3, 0x8, R0 ;  /* 0x0000000803037824 */ /* 0x000fe200078e0200 */
[----:B------:R-:W-:-:S07]  /*6560*/  SHF.L.U32 R0, R4, 0x1f, RZ ;  /* 0x0000001f04007819 */ /* 0x000fce00000006ff */
.L_x_125:
[----:B-1----:R1:W2:Y:S02]  /*6570*/  SYNCS.PHASECHK.TRANS64.TRYWAIT P0, [R3+URZ], R0 ;  /* 0x00000000030075a7 */ /* 0x0022a4000800017f */
[----:B--2---:R-:W-:Y:S05]  /*6580*/  @!P0 NANOSLEEP.SYNCS 0x989680 ;  /* 0x009896800000895d */ /* 0x004fea0003900000 */
[----:B------:R-:W2:Y:S02]  /*6590*/  @!P0 SYNCS.PHASECHK.TRANS64 P0, [R3+URZ], R0 ;  /* 0x00000000030085a7 */ /* 0x000ea4000800007f */
[----:B--2---:R-:W-:Y:S05]  /*65a0*/  @!P0 BRA `(.L_x_125) ;  /* 0xfffffffc00f08947 */ /* 0x004fea000383ffff */
.L_x_120:
[----:B------:R-:W-:Y:S05]  /*65b0*/  BSYNC B0 ;  /* 0x0000000000007941 */ /* 0x000fea0003800000 */
.L_x_119:
[----:B------:R-:W-:Y:S05]  /*65c0*/  EXIT ;  /* 0x000000000000794d */ /* 0x000fea0003800000 */
.L_x_14:
[----:B0-----:R0:W2:Y:S02]  /*65d0*/  SYNCS.PHASECHK.TRANS64.TRYWAIT P0, [R15+URZ+-0x8], R10 ;  /* 0xfffff80a0f0075a7 */ /* 0x0010a4000800017f */
[----:B--2---:R-:W-:Y:S05]  /*65e0*/  @!P0 NANOSLEEP.SYNCS 0x989680 ;  /* 0x009896800000895d */ /* 0x004fea0003900000 */
[----:B------:R-:W2:Y:S02]  /*65f0*/  @!P0 SYNCS.PHASECHK.TRANS64 P0, [R15+URZ+-0x8], R10 ;  /* 0xfffff80a0f0085a7 */ /* 0x000ea4000800007f */
[----:B--2---:R-:W-:Y:S05]  /*6600*/  @!P0 BRA `(.L_x_14) ;  /* 0xfffffffc00f08947 */ /* 0x004fea000383ffff */
[----:B------:R-:W-:Y:S05]  /*6610*/  BRA `(.L_x_126) ;  /* 0xffffffac00ec7947 */ /* 0x000fea000383ffff */
.L_x_19:
[----:B--2---:R-:W-:-:S04]  /*6620*/  IMAD.U32 R11, RZ, RZ, UR4 ;  /* 0x00000004ff0b7e24 */ /* 0x004fc8000f8e00ff */
[----:B------:R2:W3:Y:S03]  /*6630*/  SYNCS.PHASECHK.TRANS64.TRYWAIT P0, [R11+URZ], R10 ;  /* 0x0000000a0b0075a7 */ /* 0x0004e6000800017f */
[----:B---3--:R-:W-:Y:S05]  /*6640*/  @!P0 NANOSLEEP.SYNCS 0x989680 ;  /* 0x009896800000895d */ /* 0x008fea0003900000 */
[----:B------:R-:W3:Y:S02]  /*6650*/  @!P0 SYNCS.PHASECHK.TRANS64 P0, [R11+URZ], R10 ;  /* 0x0000000a0b0085a7 */ /* 0x000ee4000800007f */
[----:B---3--:R-:W-:Y:S05]  /*6660*/  @!P0 BRA `(.L_x_19) ;  /* 0xfffffffc00ec8947 */ /* 0x008fea000383ffff */
[----:B------:R-:W-:Y:S05]  /*6670*/  BRA `(.L_x_18) ;  /* 0xffffffb000987947 */ /* 0x000fea000383ffff */
.L_x_25:
[----:B--2---:R-:W-:-:S04]  /*6680*/  IMAD.U32 R12, RZ, RZ, UR8 ;  /* 0x00000008ff0c7e24 */ /* 0x004fc8000f8e00ff */
[----:B------:R2:W3:Y:S03]  /*6690*/  SYNCS.PHASECHK.TRANS64.TRYWAIT P0, [R12+URZ], R11 ;  /* 0x0000000b0c0075a7 */ /* 0x0004e6000800017f */
[----:B---3--:R-:W-:Y:S05]  /*66a0*/  @!P0 NANOSLEEP.SYNCS 0x989680 ;  /* 0x009896800000895d */ /* 0x008fea0003900000 */
[----:B------:R-:W3:Y:S02]  /*66b0*/  @!P0 SYNCS.PHASECHK.TRANS64 P0, [R12+URZ], R11 ;  /* 0x0000000b0c0085a7 */ /* 0x000ee4000800007f */
[----:B---3--:R-:W-:Y:S05]  /*66c0*/  @!P0 BRA `(.L_x_25) ;  /* 0xfffffffc00ec8947 */ /* 0x008fea000383ffff */
[----:B------:R-:W-:Y:S05]  /*66d0*/  BRA `(.L_x_24) ;  /* 0xffffffb400dc7947 */ /* 0x000fea000383ffff */
.L_x_33:
[----:B---3--:R3:W4:Y:S02]  /*66e0*/  SYNCS.PHASECHK.TRANS64.TRYWAIT P0, [R15+URZ+0x8], R10 ;  /* 0x0000080a0f0075a7 */ /* 0x008724000800017f */
[----:B----4-:R-:W-:Y:S05]  /*66f0*/  @!P0 NANOSLEEP.SYNCS 0x989680 ;  /* 0x009896800000895d */ /* 0x010fea0003900000 */
[----:B------:R-:W4:Y:S02]  /*6700*/  @!P0 SYNCS.PHASECHK.TRANS64 P0, [R15+URZ+0x8], R10 ;  /* 0x0000080a0f0085a7 */ /* 0x000f24000800007f */
[----:B----4-:R-:W-:Y:S05]  /*6710*/  @!P0 BRA `(.L_x_33) ;  /* 0xfffffffc00f08947 */ /* 0x010fea000383ffff */
[----:B------:R-:W-:Y:S05]  /*6720*/  BRA `(.L_x_127) ;  /* 0xffffffbc00d87947 */ /* 0x000fea000383ffff */
.L_x_106:
[----:B------:R-:W-:Y:S01]  /*6730*/  BSSY B1, `(.L_x_128) ;  /* 0x0000006000017945 */ /* 0x000fe20003800000 */
[----:B------:R-:W-:-:S07]  /*6740*/  IMAD.MOV.U32 R6, RZ, RZ, -0x1 ;  /* 0xffffffffff067424 */ /* 0x000fce00078e00ff */
[----:B------:R-:W-:Y:S05]  /*6750*/  WARPSYNC.COLLECTIVE R6, `(.L_x_129) ;  /* 0x00000000060c7348 */ /* 0x000fea0003c00000 */
[----:B------:R-:W-:Y:S02]  /*6760*/  ELECT P1, UR62, PT ;  /* 0x00000000003e782f */ /* 0x000fe40003820000 */
[----:B------:R-:W-:Y:S01]  /*6770*/  MOV R6, UR62 ;  /* 0x0000003e00067c02 */ /* 0x000fe20008000f00 */
[----:B------:R-:W-:Y:S10]  /*6780*/  ENDCOLLECTIVE ;  /* 0x000000000000791b */ /* 0x000ff40003800000 */
.L_x_129:
[----:B------:R-:W-:Y:S05]  /*6790*/  BSYNC B1 ;  /* 0x0000000000017941 */ /* 0x000fea0003800000 */
.L_x_128:
[----:B------:R-:W-:Y:S05]  /*67a0*/  BRA `(.L_x_130) ;  /* 0xfffffff000087947 */ /* 0x000fea000383ffff */
.L_x_109:
[----:B-1----:R1:W2:Y:S02]  /*67b0*/  SYNCS.PHASECHK.TRANS64.TRYWAIT P1, [R13+URZ+0x20], R6 ;  /* 0x000020060d0075a7 */ /* 0x0022a4000802017f */
[----:B--2---:R-:W-:Y:S05]  /*67c0*/  @!P1 NANOSLEEP.SYNCS 0x989680 ;  /* 0x009896800000995d */ /* 0x004fea0003900000 */
[----:B------:R-:W2:Y:S02]  /*67d0*/  @!P1 SYNCS.PHASECHK.TRANS64 P1, [R13+URZ+0x20], R6 ;  /* 0x000020060d0095a7 */ /* 0x000ea4000802007f */
[----:B--2---:R-:W-:Y:S05]  /*67e0*/  @!P1 BRA `(.L_x_109) ;  /* 0xfffffffc00f09947 */ /* 0x004fea000383ffff */
[----:B------:R-:W-:Y:S05]  /*67f0*/  BRA `(.L_x_131) ;  /* 0xfffffff0003c7947 */ /* 0x000fea000383ffff */
.L_x_118:
[----:B------:R-:W-:Y:S01]  /*6800*/  BSSY B0, `(.L_x_132) ;  /* 0x0000006000007945 */ /* 0x000fe20003800000 */
[----:B------:R-:W-:-:S07]  /*6810*/  IMAD.MOV.U32 R6, RZ, RZ, -0x1 ;  /* 0xffffffffff067424 */ /* 0x000fce00078e00ff */
[----:B------:R-:W-:Y:S05]  /*6820*/  WARPSYNC.COLLECTIVE R6, `(.L_x_133) ;  /* 0x00000000060c7348 */ /* 0x000fea0003c00000 */
[----:B------:R-:W-:Y:S02]  /*6830*/  ELECT P1, UR62, PT ;  /* 0x00000000003e782f */ /* 0x000fe40003820000 */
[----:B------:R-:W-:Y:S01]  /*6840*/  MOV R6, UR62 ;  /* 0x0000003e00067c02 */ /* 0x000fe20008000f00 */
[----:B------:R-:W-:Y:S10]  /*6850*/  ENDCOLLECTIVE ;  /* 0x000000000000791b */ /* 0x000ff40003800000 */
.L_x_133:
[----:B------:R-:W-:Y:S05]  /*6860*/  BSYNC B0 ;  /* 0x0000000000007941 */ /* 0x000fea0003800000 */
.L_x_132:
[----:B------:R-:W-:Y:S01]  /*6870*/  PLOP3.LUT P0, PT, P1, PT, PT, 0x80, 0x0 ;  /* 0x000000000000781c */ /* 0x000fe20000f0f070 */
[----:B------:R-:W-:-:S12]  /*6880*/  BRA `(.L_x_134) ;  /* 0xfffffff800987947 */ /* 0x000fd8000383ffff */
.L_x_122:
[----:B0-----:R0:W1:Y:S02]  /*6890*/  SYNCS.PHASECHK.TRANS64.TRYWAIT P0, [R5+URZ], R2 ;  /* 0x00000002050075a7 */ /* 0x001064000800017f */
[----:B-1----:R-:W-:Y:S05]  /*68a0*/  @!P0 NANOSLEEP.SYNCS 0x989680 ;  /* 0x009896800000895d */ /* 0x002fea0003900000 */
[----:B------:R-:W1:Y:S02]  /*68b0*/  @!P0 SYNCS.PHASECHK.TRANS64 P0, [R5+URZ], R2 ;  /* 0x00000002050085a7 */ /* 0x000e64000800007f */
[----:B-1----:R-:W-:Y:S05]  /*68c0*/  @!P0 BRA `(.L_x_122) ;  /* 0xfffffffc00f08947 */ /* 0x002fea000383ffff */
[----:B------:R-:W-:Y:S05]  /*68d0*/  BRA `(.L_x_135) ;  /* 0xfffffff800dc7947 */ /* 0x000fea000383ffff */
.L_x_123:
[----:B0-----:R0:W1:Y:S02]  /*68e0*/  SYNCS.PHASECHK.TRANS64.TRYWAIT P0, [R7+URZ], R4 ;  /* 0x00000004070075a7 */ /* 0x001064000800017f */
[----:B-1----:R-:W-:Y:S05]  /*68f0*/  @!P0 NANOSLEEP.SYNCS 0x989680 ;  /* 0x009896800000895d */ /* 0x002fea0003900000 */
[----:B------:R-:W1:Y:S02]  /*6900*/  @!P0 SYNCS.PHASECHK.TRANS64 P0, [R7+URZ], R4 ;  /* 0x00000004070085a7 */ /* 0x000e64000800007f */
[----:B-1----:R-:W-:Y:S05]  /*6910*/  @!P0 BRA `(.L_x_123) ;  /* 0xfffffffc00f08947 */ /* 0x002fea000383ffff */
[----:B------:R-:W-:Y:S05]  /*6920*/  BRA `(.L_x_136) ;  /* 0xfffffff800ec7947 */ /* 0x000fea000383ffff */
.L_x_124:
[----:B0-----:R0:W1:Y:S02]  /*6930*/  SYNCS.PHASECHK.TRANS64.TRYWAIT P0, [R6+URZ], R5 ;  /* 0x00000005060075a7 */ /* 0x001064000800017f */
[----:B-1----:R-:W-:Y:S05]  /*6940*/  @!P0 NANOSLEEP.SYNCS 0x989680 ;  /* 0x009896800000895d */ /* 0x002fea0003900000 */
[----:B------:R-:W1:Y:S02]  /*6950*/  @!P0 SYNCS.PHASECHK.TRANS64 P0, [R6+URZ], R5 ;  /* 0x00000005060085a7 */ /* 0x000e64000800007f */
[----:B-1----:R-:W-:Y:S05]  /*6960*/  @!P0 BRA `(.L_x_124) ;  /* 0xfffffffc00f08947 */ /* 0x002fea000383ffff */
[----:B------:R-:W-:Y:S05]  /*6970*/  BRA `(.L_x_137) ;  /* 0xfffffff800f47947 */ /* 0x000fea000383ffff */
.L_x_138:
[----:B------:R-:W-:-:S00]  /*6980*/  BRA `(.L_x_138) ;  /* 0xfffffffc00fc7947 */ /* 0x000fc0000383ffff */
[----:B------:R-:W-:-:S00]  /*6990*/  NOP ;  /* 0x0000000000007918 */ /* 0x000fc00000000000 */
        /* <DEDUP_REMOVED lines=14> */
.L_x_139:


//--------------------- .nv.shared._ZN7cutlass13device_kernelINS_4gemm6kernel13GemmUniversalIN4cute5tupleIJiiiiEEENS1_10collective13CollectiveMmaINS1_37MainloopSm90TmaGmmaWarpSpecializedFP8ILi4ENS5_IJNS4_1CILi1EEESB_SB_EEENS1_32KernelTmaWarpSpecializedPingpongEEENS5_IJNSA_ILi64EEESF_NSA_ILi32EEEEEENS_12float_e5m2_tENS5_IJlSB_lEEESI_SJ_NS4_8TiledMMAINS4_8MMA_AtomIJNS4_4SM904GMMA30MMA_64x64x32_F32E5M2E5M2_SS_TNILNSN_7ScaleInE1ELSP_1EEEEEENS4_6LayoutISC_NS5_IJNSA_ILi0EEEST_ST_EEEEENS5_IJNS4_10UnderscoreESW_SW_EEEEENS4_13SM90_TMA_LOADENS4_14ComposedLayoutINS4_7SwizzleILi1ELi4ELi3EEENS4_18smem_ptr_flag_bitsILi8EEENSS_INS5_IJNSA_ILi8EEESG_EEENS5_IJSG_SB_EEEEEEEvNS4_8identityESZ_S19_vS1A_EENS_8epilogue10collective6detail29Sm90TmaWarpSpecializedAdapterINS1D_15DefaultEpilogueISI_SJ_SJ_NS1C_6thread17LinearCombinationISI_Li1EffLNS1H_9ScaleType4KindE0ELNS_15FloatRoundStyleE2ESI_EENS1_15EpilogueDefaultEEEEEvvEEEEvNT_6ParamsE --------------------------
	.section	.nv.shared._ZN7cutlass13device_kernelINS_4gemm6kernel13GemmUniversalIN4cute5tupleIJiiiiEEENS1_10collective13CollectiveMmaINS1_37MainloopSm90TmaGmmaWarpSpecializedFP8ILi4ENS5_IJNS4_1CILi1EEESB_SB_EEENS1_32KernelTmaWarpSpecializedPingpongEEENS5_IJNSA_ILi64EEESF_NSA_ILi32EEEEEENS_12float_e5m2_tENS5_IJlSB_lEEESI_SJ_NS4_8TiledMMAINS4_8MMA_AtomIJNS4_4SM904GMMA30MMA_64x64x32_F32E5M2E5M2_SS_TNILNSN_7ScaleInE1ELSP_1EEEEEENS4_6LayoutISC_NS5_IJNSA_ILi0EEEST_ST_EEEEENS5_IJNS4_10UnderscoreESW_SW_EEEEENS4_13SM90_TMA_LOADENS4_14ComposedLayoutINS4_7SwizzleILi1ELi4ELi3EEENS4_18smem_ptr_flag_bitsILi8EEENSS_INS5_IJNSA_ILi8EEESG_EEENS5_IJSG_SB_EEEEEEEvNS4_8identityESZ_S19_vS1A_EENS_8epilogue10collective6detail29Sm90TmaWarpSpecializedAdapterINS1D_15DefaultEpilogueISI_SJ_SJ_NS1C_6thread17LinearCombinationISI_Li1EffLNS1H_9ScaleType4KindE0ELNS_15FloatRoundStyleE2ESI_EENS1_15EpilogueDefaultEEEEEvvEEEEvNT_6ParamsE,"aw",@nobits
	.sectionflags	@""
	.align	16
	.zero		1024


//--------------------- .nv.shared.reserved.0     --------------------------
	.section	.nv.shared.reserved.0,"aw",@nobits
	.weak		__nv_reservedSMEM_offset_0_alias
	.size		__nv_reservedSMEM_offset_0_alias, 0, 0
	.other		__nv_reservedSMEM_offset_0_alias,@"STO_CUDA_RESERVED_SHARED STV_DEFAULT"
__nv_reservedSMEM_offset_0_alias:
	.zero		0


//--------------------- .nv.global                --------------------------
	.section	.nv.global,"aw",@nobits
.nv.global:
	.type		_ZN39_INTERNAL_b97d80fc_4_k_cu_0bba5d69_45704cute1_E,@object
	.size		_ZN39_INTERNAL_b97d80fc_4_k_cu_0bba5d69_45704cute1_E,(_ZN39_INTERNAL_b97d80fc_4_k_cu_0bba5d69_45704cuda3std3__45__cpo6cbeginE - _ZN39_INTERNAL_b97d80fc_4_k_cu_0bba5d69_45704cute1_E)
_ZN39_INTERNAL_b97d80fc_4_k_cu_0bba5d69_45704cute1_E:
	.zero		1
	.type		_ZN39_INTERNAL_b97d80fc_4_k_cu_0bba5d69_45704cuda3std3__45__cpo6cbeginE,@object
	.size		_ZN39_INTERNAL_b97d80fc_4_k_cu_0bba5d69_45704cuda3std3__45__cpo6cbeginE,(_ZN39_INTERNAL_b97d80fc_4_k_cu_0bba5d69_45704cuda3std3__48in_placeE - _ZN39_INTERNAL_b97d80fc_4_k_cu_0bba5d69_45704cuda3std3__45__cpo6cbeginE)
_ZN39_INTERNAL_b97d80fc_4_k_cu_0bba5d69_45704cuda3std3__45__cpo6cbeginE:
	.zero		1
	.type		_ZN39_INTERNAL_b97d80fc_4_k_cu_0bba5d69_45704cuda3std3__48in_placeE,@object
	.size		_ZN39_INTERNAL_b97d80fc_4_k_cu_0bba5d69_45704cuda3std3__48in_placeE,(_ZN39_INTERNAL_b97d80fc_4_k_cu_0bba5d69_45704cuda3std6ranges3__45__cpo9iter_moveE - _ZN39_INTERNAL_b97d80fc_4_k_cu_0bba5d69_45704cuda3std3__48in_placeE)
_ZN39_INTERNAL_b97d80fc_4_k_cu_0bba5d69_45704cuda3std3__48in_placeE:
	.zero		1
	.type		_ZN39_INTERNAL_b97d80fc_4_k_cu_0bba5d69_45704cuda3std6ranges3__45__cpo9iter_moveE,@object
	.size		_ZN39_INTERNAL_b97d80fc_4_k_cu_0bba5d69_45704cuda3std6ranges3__45__cpo9iter_moveE,(_ZN39_INTERNAL_b97d80fc_4_k_cu_0bba5d69_45704cuda3std3__45__cpo5beginE - _ZN39_INTERNAL_b97d80fc_4_k_cu_0bba5d69_45704cuda3std6ranges3__45__cpo9iter_moveE)
_ZN39_INTERNAL_b97d80fc_4_k_cu_0bba5d69_45704cuda3std6ranges3__45__cpo9iter_moveE:
	.zero		1
	.type		_ZN39_INTERNAL_b97d80fc_4_k_cu_0bba5d69_45704cuda3std3__45__cpo5beginE,@object
	.size		_ZN39_INTERNAL_b97d80fc_4_k_cu_0bba5d69_45704cuda3std3__45__cpo5beginE,(_ZN39_INTERNAL_b97d80fc_4_k_cu_0bba5d69_45704cuda3std3__441_GLOBAL__N__b97d80fc_4_k_cu_0bba5d69_45706ignoreE - _ZN39_INTERNAL_b97d80fc_4_k_cu_0bba5d69_45704cuda3std3__45__cpo5beginE)
_ZN39_INTERNAL_b97d80fc_4_k_cu_0bba5d69_45704cuda3std3__45__cpo5beginE:
	.zero		1
	.type		_ZN39_INTERNAL_b97d80fc_4_k_cu_0bba5d69_45704cuda3std3__441_GLOBAL__N__b97d80fc_4_k_cu_0bba5d69_45706ignoreE,@object
	.size		_ZN39_INTERNAL_b97d80fc_4_k_cu_0bba5d69_45704cuda3std3__441_GLOBAL__N__b97d80fc_4_k_cu_0bba5d69_45706ignoreE,(_ZN39_INTERNAL_b97d80fc_4_k_cu_0bba5d69_45704cute7productE - _ZN39_INTERNAL_b97d80fc_4_k_cu_0bba5d69_45704cuda3std3__441_GLOBAL__N__b97d80fc_4_k_cu_0bba5d69_45706ignoreE)
_ZN39_INTERNAL_b97d80fc_4_k_cu_0bba5d69_45704cuda3std3__441_GLOBAL__N__b97d80fc_4_k_cu_0bba5d69_45706ignoreE:
	.zero		1
	.type		_ZN39_INTERNAL_b97d80fc_4_k_cu_0bba5d69_45704cute7productE,@object
	.size		_ZN39_INTERNAL_b97d80fc_4_k_cu_0bba5d69_45704cute7productE,(_ZN39_INTERNAL_b97d80fc_4_k_cu_0bba5d69_45704cuda3std3__45__cpo3endE - _ZN39_INTERNAL_b97d80fc_4_k_cu_0bba5d69_45704cute7productE)
_ZN39_INTERNAL_b97d80fc_4_k_cu_0bba5d69_45704cute7productE:
	.zero		1
	.type		_ZN39_INTERNAL_b97d80fc_4_k_cu_0bba5d69_45704cuda3std3__45__cpo3endE,@object
	.size		_ZN39_INTERNAL_b97d80fc_4_k_cu_0bba5d69_45704cuda3std3__45__cpo3endE,(_ZN39_INTERNAL_b97d80fc_4_k_cu_0bba5d69_45704cuda3std3__419piecewise_constructE - _ZN39_INTERNAL_b97d80fc_4_k_cu_0bba5d69_45704cuda3std3__45__cpo3endE)
_ZN39_INTERNAL_b97d80fc_4_k_cu_0bba5d69_45704cuda3std3__45__cpo3endE:
	.zero		1
	.type		_ZN39_INTERNAL_b97d80fc_4_k_cu_0bba5d69_45704cuda3std3__419piecewise_constructE,@object
	.size		_ZN39_INTERNAL_b97d80fc_4_k_cu_0bba5d69_45704cuda3std3__419piecewise_constructE,(_ZN39_INTERNAL_b97d80fc_4_k_cu_0bba5d69_45704cuda3std3__45__cpo4cendE - _ZN39_INTERNAL_b97d80fc_4_k_cu_0bba5d69_45704cuda3std3__419piecewise_constructE)
_ZN39_INTERNAL_b97d80fc_4_k_cu_0bba5d69_45704cuda3std3__419piecewise_constructE:
	.zero		1
	.type		_ZN39_INTERNAL_b97d80fc_4_k_cu_0bba5d69_45704cuda3std3__45__cpo4cendE,@object
	.size		_ZN39_INTERNAL_b97d80fc_4_k_cu_0bba5d69_45704cuda3std3__45__cpo4cendE,(_ZN39_INTERNAL_b97d80fc_4_k_cu_0bba5d69_45704cuda3std6ranges3__45__cpo4swapE - _ZN39_INTERNAL_b97d80fc_4_k_cu_0bba5d69_45704cuda3std3__45__cpo4cendE)
_ZN39_INTERNAL_b97d80fc_4_k_cu_0bba5d69_45704cuda3std3__45__cpo4cendE:
	.zero		1
	.type		_ZN39_INTERNAL_b97d80fc_4_k_cu_0bba5d69_45704cuda3std6ranges3__45__cpo4swapE,@object
	.size		_ZN39_INTERNAL_b97d80fc_4_k_cu_0bba5d69_45704cuda3std6ranges3__45__cpo4swapE,(.L_7 - _ZN39_INTERNAL_b97d80fc_4_k_cu_0bba5d69_45704cuda3std6ranges3__45__cpo4swapE)
_ZN39_INTERNAL_b97d80fc_4_k_cu_0bba5d69_45704cuda3std6ranges3__45__cpo4swapE:
	.zero		1
.L_7:


//--------------------- .nv.constant0._ZN7cutlass13device_kernelINS_4gemm6kernel13GemmUniversalIN4cute5tupleIJiiiiEEENS1_10collective13CollectiveMmaINS1_37MainloopSm90TmaGmmaWarpSpecializedFP8ILi4ENS5_IJNS4_1CILi1EEESB_SB_EEENS1_32KernelTmaWarpSpecializedPingpongEEENS5_IJNSA_ILi64EEESF_NSA_ILi32EEEEEENS_12float_e5m2_tENS5_IJlSB_lEEESI_SJ_NS4_8TiledMMAINS4_8MMA_AtomIJNS4_4SM904GMMA30MMA_64x64x32_F32E5M2E5M2_SS_TNILNSN_7ScaleInE1ELSP_1EEEEEENS4_6LayoutISC_NS5_IJNSA_ILi0EEEST_ST_EEEEENS5_IJNS4_10UnderscoreESW_SW_EEEEENS4_13SM90_TMA_LOADENS4_14ComposedLayoutINS4_7SwizzleILi1ELi4ELi3EEENS4_18smem_ptr_flag_bitsILi8EEENSS_INS5_IJNSA_ILi8EEESG_EEENS5_IJSG_SB_EEEEEEEvNS4_8identityESZ_S19_vS1A_EENS_8epilogue10collective6detail29Sm90TmaWarpSpecializedAdapterINS1D_15DefaultEpilogueISI_SJ_SJ_NS1C_6thread17LinearCombinationISI_Li1EffLNS1H_9ScaleType4KindE0ELNS_15FloatRoundStyleE2ESI_EENS1_15EpilogueDefaultEEEEEvvEEEEvNT_6ParamsE --------------------------
	.section	.nv.constant0._ZN7cutlass13device_kernelINS_4gemm6kernel13GemmUniversalIN4cute5tupleIJiiiiEEENS1_10collective13CollectiveMmaINS1_37MainloopSm90TmaGmmaWarpSpecializedFP8ILi4ENS5_IJNS4_1CILi1EEESB_SB_EEENS1_32KernelTmaWarpSpecializedPingpongEEENS5_IJNSA_ILi64EEESF_NSA_ILi32EEEEEENS_12float_e5m2_tENS5_IJlSB_lEEESI_SJ_NS4_8TiledMMAINS4_8MMA_AtomIJNS4_4SM904GMMA30MMA_64x64x32_F32E5M2E5M2_SS_TNILNSN_7ScaleInE1ELSP_1EEEEEENS4_6LayoutISC_NS5_IJNSA_ILi0EEEST_ST_EEEEENS5_IJNS4_10UnderscoreESW_SW_EEEEENS4_13SM90_TMA_LOADENS4_14ComposedLayoutINS4_7SwizzleILi1ELi4ELi3EEENS4_18smem_ptr_flag_bitsILi8EEENSS_INS5_IJNSA_ILi8EEESG_EEENS5_IJSG_SB_EEEEEEEvNS4_8identityESZ_S19_vS1A_EENS_8epilogue10collective6detail29Sm90TmaWarpSpecializedAdapterINS1D_15DefaultEpilogueISI_SJ_SJ_NS1C_6thread17LinearCombinationISI_Li1EffLNS1H_9ScaleType4KindE0ELNS_15FloatRoundStyleE2ESI_EENS1_15EpilogueDefaultEEEEEvvEEEEvNT_6ParamsE,"a",@progbits
	.sectionflags	@""
	.align	4
.nv.constant0._ZN7cutlass13device_kernelINS_4gemm6kernel13GemmUniversalIN4cute5tupleIJiiiiEEENS1_10collective13CollectiveMmaINS1_37MainloopSm90TmaGmmaWarpSpecializedFP8ILi4ENS5_IJNS4_1CILi1EEESB_SB_EEENS1_32KernelTmaWarpSpecializedPingpongEEENS5_IJNSA_ILi64EEESF_NSA_ILi32EEEEEENS_12float_e5m2_tENS5_IJlSB_lEEESI_SJ_NS4_8TiledMMAINS4_8MMA_AtomIJNS4_4SM904GMMA30MMA_64x64x32_F32E5M2E5M2_SS_TNILNSN_7ScaleInE1ELSP_1EEEEEENS4_6LayoutISC_NS5_IJNSA_ILi0EEEST_ST_EEEEENS5_IJNS4_10UnderscoreESW_SW_EEEEENS4_13SM90_TMA_LOADENS4_14ComposedLayoutINS4_7SwizzleILi1ELi4ELi3EEENS4_18smem_ptr_flag_bitsILi8EEENSS_INS5_IJNSA_ILi8EEESG_EEENS5_IJSG_SB_EEEEEEEvNS4_8identityESZ_S19_vS1A_EENS_8epilogue10collective6detail29Sm90TmaWarpSpecializedAdapterINS1D_15DefaultEpilogueISI_SJ_SJ_NS1C_6thread17LinearCombinationISI_Li1EffLNS1H_9ScaleType4KindE0ELNS_15FloatRoundStyleE2ESI_EENS1_15EpilogueDefaultEEEEEvvEEEEvNT_6ParamsE:
	.zero		1664


//--------------------- SYMBOLS --------------------------

	.type		.nv.reservedSmem.offset0,@object
	.size		.nv.reservedSmem.offset0,0x4
